//
// Generated by NVIDIA NVVM Compiler
//
// Compiler Build ID: CL-36424714
// Cuda compilation tools, release 13.0, V13.0.88
// Based on NVVM 20.0.0
//

.version 9.0
.target sm_100
.address_size 64

	// .globl	_Z5forcePfS_S_S_S_S_S_S_S_S_fffffPiS0_iiiiifff

.visible .entry _Z5forcePfS_S_S_S_S_S_S_S_S_fffffPiS0_iiiiifff(
	.param .u64 .ptr .align 1 _Z5forcePfS_S_S_S_S_S_S_S_S_fffffPiS0_iiiiifff_param_0,
	.param .u64 .ptr .align 1 _Z5forcePfS_S_S_S_S_S_S_S_S_fffffPiS0_iiiiifff_param_1,
	.param .u64 .ptr .align 1 _Z5forcePfS_S_S_S_S_S_S_S_S_fffffPiS0_iiiiifff_param_2,
	.param .u64 .ptr .align 1 _Z5forcePfS_S_S_S_S_S_S_S_S_fffffPiS0_iiiiifff_param_3,
	.param .u64 .ptr .align 1 _Z5forcePfS_S_S_S_S_S_S_S_S_fffffPiS0_iiiiifff_param_4,
	.param .u64 .ptr .align 1 _Z5forcePfS_S_S_S_S_S_S_S_S_fffffPiS0_iiiiifff_param_5,
	.param .u64 .ptr .align 1 _Z5forcePfS_S_S_S_S_S_S_S_S_fffffPiS0_iiiiifff_param_6,
	.param .u64 .ptr .align 1 _Z5forcePfS_S_S_S_S_S_S_S_S_fffffPiS0_iiiiifff_param_7,
	.param .u64 .ptr .align 1 _Z5forcePfS_S_S_S_S_S_S_S_S_fffffPiS0_iiiiifff_param_8,
	.param .u64 .ptr .align 1 _Z5forcePfS_S_S_S_S_S_S_S_S_fffffPiS0_iiiiifff_param_9,
	.param .f32 _Z5forcePfS_S_S_S_S_S_S_S_S_fffffPiS0_iiiiifff_param_10,
	.param .f32 _Z5forcePfS_S_S_S_S_S_S_S_S_fffffPiS0_iiiiifff_param_11,
	.param .f32 _Z5forcePfS_S_S_S_S_S_S_S_S_fffffPiS0_iiiiifff_param_12,
	.param .f32 _Z5forcePfS_S_S_S_S_S_S_S_S_fffffPiS0_iiiiifff_param_13,
	.param .f32 _Z5forcePfS_S_S_S_S_S_S_S_S_fffffPiS0_iiiiifff_param_14,
	.param .u64 .ptr .align 1 _Z5forcePfS_S_S_S_S_S_S_S_S_fffffPiS0_iiiiifff_param_15,
	.param .u64 .ptr .align 1 _Z5forcePfS_S_S_S_S_S_S_S_S_fffffPiS0_iiiiifff_param_16,
	.param .u32 _Z5forcePfS_S_S_S_S_S_S_S_S_fffffPiS0_iiiiifff_param_17,
	.param .u32 _Z5forcePfS_S_S_S_S_S_S_S_S_fffffPiS0_iiiiifff_param_18,
	.param .u32 _Z5forcePfS_S_S_S_S_S_S_S_S_fffffPiS0_iiiiifff_param_19,
	.param .u32 _Z5forcePfS_S_S_S_S_S_S_S_S_fffffPiS0_iiiiifff_param_20,
	.param .u32 _Z5forcePfS_S_S_S_S_S_S_S_S_fffffPiS0_iiiiifff_param_21,
	.param .f32 _Z5forcePfS_S_S_S_S_S_S_S_S_fffffPiS0_iiiiifff_param_22,
	.param .f32 _Z5forcePfS_S_S_S_S_S_S_S_S_fffffPiS0_iiiiifff_param_23,
	.param .f32 _Z5forcePfS_S_S_S_S_S_S_S_S_fffffPiS0_iiiiifff_param_24
)
{
	.reg .pred 	%p<26>;
	.reg .b32 	%r<74>;
	.reg .b32 	%f<366>;
	.reg .b64 	%rd<107>;
	.reg .b64 	%fd<47>;

	ld.param.u64 	%rd28, [_Z5forcePfS_S_S_S_S_S_S_S_S_fffffPiS0_iiiiifff_param_4];
	ld.param.u64 	%rd29, [_Z5forcePfS_S_S_S_S_S_S_S_S_fffffPiS0_iiiiifff_param_5];
	ld.param.u64 	%rd30, [_Z5forcePfS_S_S_S_S_S_S_S_S_fffffPiS0_iiiiifff_param_6];
	ld.param.f32 	%f124, [_Z5forcePfS_S_S_S_S_S_S_S_S_fffffPiS0_iiiiifff_param_10];
	ld.param.f32 	%f116, [_Z5forcePfS_S_S_S_S_S_S_S_S_fffffPiS0_iiiiifff_param_11];
	ld.param.f32 	%f118, [_Z5forcePfS_S_S_S_S_S_S_S_S_fffffPiS0_iiiiifff_param_13];
	ld.param.f32 	%f119, [_Z5forcePfS_S_S_S_S_S_S_S_S_fffffPiS0_iiiiifff_param_14];
	ld.param.u64 	%rd31, [_Z5forcePfS_S_S_S_S_S_S_S_S_fffffPiS0_iiiiifff_param_16];
	ld.param.u32 	%r42, [_Z5forcePfS_S_S_S_S_S_S_S_S_fffffPiS0_iiiiifff_param_20];
	cvta.to.global.u64 	%rd1, %rd31;
	cvta.to.global.u64 	%rd2, %rd30;
	cvta.to.global.u64 	%rd3, %rd29;
	cvta.to.global.u64 	%rd4, %rd28;
	mul.f32 	%f1, %f124, %f124;
	mul.f32 	%f2, %f116, %f116;
	mov.u32 	%r43, %ctaid.x;
	mov.u32 	%r44, %ntid.x;
	mov.u32 	%r45, %tid.x;
	mad.lo.s32 	%r1, %r43, %r44, %r45;
	setp.ge.s32 	%p1, %r1, %r42;
	mov.f32 	%f302, 0f00000000;
	mov.f32 	%f301, %f302;
	@%p1 bra 	$L__BB0_21;
	ld.param.f32 	%f290, [_Z5forcePfS_S_S_S_S_S_S_S_S_fffffPiS0_iiiiifff_param_24];
	ld.param.f32 	%f289, [_Z5forcePfS_S_S_S_S_S_S_S_S_fffffPiS0_iiiiifff_param_23];
	ld.param.f32 	%f288, [_Z5forcePfS_S_S_S_S_S_S_S_S_fffffPiS0_iiiiifff_param_22];
	ld.param.u32 	%r60, [_Z5forcePfS_S_S_S_S_S_S_S_S_fffffPiS0_iiiiifff_param_18];
	ld.param.u32 	%r59, [_Z5forcePfS_S_S_S_S_S_S_S_S_fffffPiS0_iiiiifff_param_17];
	ld.param.f32 	%f287, [_Z5forcePfS_S_S_S_S_S_S_S_S_fffffPiS0_iiiiifff_param_12];
	mul.wide.s32 	%rd32, %r1, 4;
	add.s64 	%rd33, %rd4, %rd32;
	ld.global.f32 	%f3, [%rd33];
	add.s64 	%rd34, %rd3, %rd32;
	ld.global.f32 	%f4, [%rd34];
	add.s64 	%rd35, %rd2, %rd32;
	ld.global.f32 	%f5, [%rd35];
	cvt.f64.f32 	%fd2, %f3;
	add.f64 	%fd3, %fd2, 0d3FE0000000000000;
	cvt.f64.f32 	%fd4, %f288;
	div.rn.f64 	%fd5, %fd3, %fd4;
	cvt.rzi.s32.f64 	%r2, %fd5;
	cvt.f64.f32 	%fd6, %f4;
	add.f64 	%fd7, %fd6, 0d3FE0000000000000;
	cvt.f64.f32 	%fd8, %f289;
	div.rn.f64 	%fd9, %fd7, %fd8;
	cvt.rzi.s32.f64 	%r47, %fd9;
	add.s32 	%r3, %r47, 1;
	cvt.f64.f32 	%fd10, %f5;
	add.f64 	%fd11, %fd10, 0d3FE0000000000000;
	cvt.f64.f32 	%fd12, %f290;
	div.rn.f64 	%fd13, %fd11, %fd12;
	cvt.rzi.s32.f64 	%r48, %fd13;
	add.s32 	%r4, %r59, 2;
	add.s32 	%r5, %r60, 2;
	cvt.f64.f32 	%fd1, %f287;
	mul.lo.s32 	%r6, %r48, %r5;
	mov.f32 	%f301, 0f00000000;
	mov.b32 	%r63, -1;
	mov.f32 	%f302, %f301;
	mov.f32 	%f303, %f301;
	mov.f32 	%f304, %f301;
	mov.f32 	%f305, %f301;
$L__BB0_2:
	mov.b32 	%r64, -1;
	cvt.s64.s32 	%rd37, %r63;
$L__BB0_3:
	ld.param.u64 	%rd100, [_Z5forcePfS_S_S_S_S_S_S_S_S_fffffPiS0_iiiiifff_param_15];
	add.s32 	%r50, %r3, %r64;
	add.s32 	%r9, %r50, %r6;
	mul.lo.s32 	%r51, %r9, %r4;
	cvt.s64.s32 	%rd36, %r51;
	cvt.s64.s32 	%rd38, %r2;
	add.s64 	%rd5, %rd38, %rd37;
	add.s64 	%rd39, %rd5, %rd36;
	cvta.to.global.u64 	%rd40, %rd100;
	shl.b64 	%rd41, %rd39, 2;
	add.s64 	%rd42, %rd40, %rd41;
	ld.global.u32 	%r65, [%rd42+4];
	setp.lt.s32 	%p2, %r65, 0;
	@%p2 bra 	$L__BB0_8;
$L__BB0_4:
	setp.eq.s32 	%p3, %r65, %r1;
	@%p3 bra 	$L__BB0_7;
	mul.wide.u32 	%rd43, %r65, 4;
	add.s64 	%rd44, %rd4, %rd43;
	ld.global.f32 	%f126, [%rd44];
	sub.f32 	%f21, %f3, %f126;
	add.s64 	%rd45, %rd3, %rd43;
	ld.global.f32 	%f127, [%rd45];
	sub.f32 	%f22, %f4, %f127;
	add.s64 	%rd46, %rd2, %rd43;
	ld.global.f32 	%f128, [%rd46];
	sub.f32 	%f23, %f5, %f128;
	mul.f32 	%f129, %f22, %f22;
	fma.rn.f32 	%f130, %f21, %f21, %f129;
	fma.rn.f32 	%f24, %f23, %f23, %f130;
	setp.geu.f32 	%p4, %f24, %f2;
	@%p4 bra 	$L__BB0_7;
	cvt.f64.f32 	%fd14, %f24;
	sqrt.rn.f64 	%fd15, %fd14;
	cvt.rn.f32.f64 	%f131, %fd15;
	div.rn.f32 	%f132, %f1, %f24;
	mul.f32 	%f133, %f132, %f132;
	mul.f32 	%f134, %f132, %f133;
	cvt.f64.f32 	%fd16, %f134;
	add.f64 	%fd17, %fd16, 0dBFF0000000000000;
	mul.f64 	%fd18, %fd17, %fd16;
	sub.f64 	%fd19, %fd18, %fd1;
	sub.f32 	%f135, %f131, %f116;
	mul.f32 	%f136, %f118, %f135;
	cvt.f64.f32 	%fd20, %f136;
	sub.f64 	%fd21, %fd19, %fd20;
	cvt.rn.f32.f64 	%f137, %fd21;
	add.f64 	%fd22, %fd16, 0dBFE0000000000000;
	mul.f32 	%f138, %f119, %f131;
	cvt.f64.f32 	%fd23, %f138;
	fma.rn.f64 	%fd24, %fd22, %fd16, %fd23;
	cvt.rn.f32.f64 	%f139, %fd24;
	div.rn.f32 	%f140, %f139, %f24;
	fma.rn.f32 	%f302, %f137, 0f3F000000, %f302;
	fma.rn.f32 	%f301, %f139, 0f3F000000, %f301;
	fma.rn.f32 	%f305, %f21, %f140, %f305;
	fma.rn.f32 	%f304, %f22, %f140, %f304;
	fma.rn.f32 	%f303, %f23, %f140, %f303;
$L__BB0_7:
	mul.wide.u32 	%rd47, %r65, 4;
	add.s64 	%rd48, %rd1, %rd47;
	ld.global.u32 	%r65, [%rd48];
	setp.gt.s32 	%p5, %r65, -1;
	@%p5 bra 	$L__BB0_4;
$L__BB0_8:
	ld.param.u64 	%rd101, [_Z5forcePfS_S_S_S_S_S_S_S_S_fffffPiS0_iiiiifff_param_15];
	add.s32 	%r13, %r9, %r5;
	mul.lo.s32 	%r52, %r13, %r4;
	cvt.s64.s32 	%rd49, %r52;
	add.s64 	%rd50, %rd5, %rd49;
	cvta.to.global.u64 	%rd51, %rd101;
	shl.b64 	%rd52, %rd50, 2;
	add.s64 	%rd53, %rd51, %rd52;
	ld.global.u32 	%r66, [%rd53+4];
	setp.lt.s32 	%p6, %r66, 0;
	@%p6 bra 	$L__BB0_13;
$L__BB0_9:
	setp.eq.s32 	%p7, %r66, %r1;
	@%p7 bra 	$L__BB0_12;
	mul.wide.u32 	%rd54, %r66, 4;
	add.s64 	%rd55, %rd4, %rd54;
	ld.global.f32 	%f141, [%rd55];
	sub.f32 	%f45, %f3, %f141;
	add.s64 	%rd56, %rd3, %rd54;
	ld.global.f32 	%f142, [%rd56];
	sub.f32 	%f46, %f4, %f142;
	add.s64 	%rd57, %rd2, %rd54;
	ld.global.f32 	%f143, [%rd57];
	sub.f32 	%f47, %f5, %f143;
	mul.f32 	%f144, %f46, %f46;
	fma.rn.f32 	%f145, %f45, %f45, %f144;
	fma.rn.f32 	%f48, %f47, %f47, %f145;
	setp.geu.f32 	%p8, %f48, %f2;
	@%p8 bra 	$L__BB0_12;
	cvt.f64.f32 	%fd25, %f48;
	sqrt.rn.f64 	%fd26, %fd25;
	cvt.rn.f32.f64 	%f146, %fd26;
	div.rn.f32 	%f147, %f1, %f48;
	mul.f32 	%f148, %f147, %f147;
	mul.f32 	%f149, %f147, %f148;
	cvt.f64.f32 	%fd27, %f149;
	add.f64 	%fd28, %fd27, 0dBFF0000000000000;
	mul.f64 	%fd29, %fd28, %fd27;
	sub.f64 	%fd30, %fd29, %fd1;
	sub.f32 	%f150, %f146, %f116;
	mul.f32 	%f151, %f118, %f150;
	cvt.f64.f32 	%fd31, %f151;
	sub.f64 	%fd32, %fd30, %fd31;
	cvt.rn.f32.f64 	%f152, %fd32;
	add.f64 	%fd33, %fd27, 0dBFE0000000000000;
	mul.f32 	%f153, %f119, %f146;
	cvt.f64.f32 	%fd34, %f153;
	fma.rn.f64 	%fd35, %fd33, %fd27, %fd34;
	cvt.rn.f32.f64 	%f154, %fd35;
	div.rn.f32 	%f155, %f154, %f48;
	fma.rn.f32 	%f302, %f152, 0f3F000000, %f302;
	fma.rn.f32 	%f301, %f154, 0f3F000000, %f301;
	fma.rn.f32 	%f305, %f45, %f155, %f305;
	fma.rn.f32 	%f304, %f46, %f155, %f304;
	fma.rn.f32 	%f303, %f47, %f155, %f303;
$L__BB0_12:
	mul.wide.u32 	%rd58, %r66, 4;
	add.s64 	%rd59, %rd1, %rd58;
	ld.global.u32 	%r66, [%rd59];
	setp.gt.s32 	%p9, %r66, -1;
	@%p9 bra 	$L__BB0_9;
$L__BB0_13:
	ld.param.u64 	%rd102, [_Z5forcePfS_S_S_S_S_S_S_S_S_fffffPiS0_iiiiifff_param_15];
	add.s32 	%r53, %r13, %r5;
	mul.lo.s32 	%r54, %r53, %r4;
	cvt.s64.s32 	%rd60, %r54;
	add.s64 	%rd61, %rd5, %rd60;
	cvta.to.global.u64 	%rd62, %rd102;
	shl.b64 	%rd63, %rd61, 2;
	add.s64 	%rd64, %rd62, %rd63;
	ld.global.u32 	%r67, [%rd64+4];
	setp.lt.s32 	%p10, %r67, 0;
	@%p10 bra 	$L__BB0_18;
$L__BB0_14:
	setp.eq.s32 	%p11, %r67, %r1;
	@%p11 bra 	$L__BB0_17;
	mul.wide.u32 	%rd65, %r67, 4;
	add.s64 	%rd66, %rd4, %rd65;
	ld.global.f32 	%f156, [%rd66];
	sub.f32 	%f69, %f3, %f156;
	add.s64 	%rd67, %rd3, %rd65;
	ld.global.f32 	%f157, [%rd67];
	sub.f32 	%f70, %f4, %f157;
	add.s64 	%rd68, %rd2, %rd65;
	ld.global.f32 	%f158, [%rd68];
	sub.f32 	%f71, %f5, %f158;
	mul.f32 	%f159, %f70, %f70;
	fma.rn.f32 	%f160, %f69, %f69, %f159;
	fma.rn.f32 	%f72, %f71, %f71, %f160;
	setp.geu.f32 	%p12, %f72, %f2;
	@%p12 bra 	$L__BB0_17;
	cvt.f64.f32 	%fd36, %f72;
	sqrt.rn.f64 	%fd37, %fd36;
	cvt.rn.f32.f64 	%f161, %fd37;
	div.rn.f32 	%f162, %f1, %f72;
	mul.f32 	%f163, %f162, %f162;
	mul.f32 	%f164, %f162, %f163;
	cvt.f64.f32 	%fd38, %f164;
	add.f64 	%fd39, %fd38, 0dBFF0000000000000;
	mul.f64 	%fd40, %fd39, %fd38;
	sub.f64 	%fd41, %fd40, %fd1;
	sub.f32 	%f165, %f161, %f116;
	mul.f32 	%f166, %f118, %f165;
	cvt.f64.f32 	%fd42, %f166;
	sub.f64 	%fd43, %fd41, %fd42;
	cvt.rn.f32.f64 	%f167, %fd43;
	add.f64 	%fd44, %fd38, 0dBFE0000000000000;
	mul.f32 	%f168, %f119, %f161;
	cvt.f64.f32 	%fd45, %f168;
	fma.rn.f64 	%fd46, %fd44, %fd38, %fd45;
	cvt.rn.f32.f64 	%f169, %fd46;
	div.rn.f32 	%f170, %f169, %f72;
	fma.rn.f32 	%f302, %f167, 0f3F000000, %f302;
	fma.rn.f32 	%f301, %f169, 0f3F000000, %f301;
	fma.rn.f32 	%f305, %f69, %f170, %f305;
	fma.rn.f32 	%f304, %f70, %f170, %f304;
	fma.rn.f32 	%f303, %f71, %f170, %f303;
$L__BB0_17:
	mul.wide.u32 	%rd69, %r67, 4;
	add.s64 	%rd70, %rd1, %rd69;
	ld.global.u32 	%r67, [%rd70];
	setp.gt.s32 	%p13, %r67, -1;
	@%p13 bra 	$L__BB0_14;
$L__BB0_18:
	add.s32 	%r64, %r64, 1;
	setp.ne.s32 	%p14, %r64, 2;
	@%p14 bra 	$L__BB0_3;
	add.s32 	%r63, %r63, 1;
	setp.ne.s32 	%p15, %r63, 2;
	@%p15 bra 	$L__BB0_2;
	ld.param.u64 	%rd99, [_Z5forcePfS_S_S_S_S_S_S_S_S_fffffPiS0_iiiiifff_param_9];
	ld.param.u64 	%rd98, [_Z5forcePfS_S_S_S_S_S_S_S_S_fffffPiS0_iiiiifff_param_8];
	ld.param.u64 	%rd97, [_Z5forcePfS_S_S_S_S_S_S_S_S_fffffPiS0_iiiiifff_param_7];
	ld.param.u64 	%rd93, [_Z5forcePfS_S_S_S_S_S_S_S_S_fffffPiS0_iiiiifff_param_1];
	ld.param.u64 	%rd91, [_Z5forcePfS_S_S_S_S_S_S_S_S_fffffPiS0_iiiiifff_param_0];
	mul.f32 	%f171, %f305, 0f42400000;
	cvta.to.global.u64 	%rd71, %rd97;
	mul.wide.s32 	%rd72, %r1, 4;
	add.s64 	%rd73, %rd71, %rd72;
	st.global.f32 	[%rd73], %f171;
	mul.f32 	%f172, %f304, 0f42400000;
	cvta.to.global.u64 	%rd74, %rd98;
	add.s64 	%rd75, %rd74, %rd72;
	st.global.f32 	[%rd75], %f172;
	mul.f32 	%f173, %f303, 0f42400000;
	cvta.to.global.u64 	%rd76, %rd99;
	add.s64 	%rd77, %rd76, %rd72;
	st.global.f32 	[%rd77], %f173;
	cvta.to.global.u64 	%rd78, %rd91;
	add.s64 	%rd79, %rd78, %rd72;
	st.global.f32 	[%rd79], %f301;
	cvta.to.global.u64 	%rd80, %rd93;
	add.s64 	%rd81, %rd80, %rd72;
	st.global.f32 	[%rd81], %f302;
$L__BB0_21:
	setp.ne.s32 	%p16, %r1, 0;
	@%p16 bra 	$L__BB0_37;
	ld.param.u32 	%r61, [_Z5forcePfS_S_S_S_S_S_S_S_S_fffffPiS0_iiiiifff_param_20];
	setp.lt.s32 	%p17, %r61, 2;
	@%p17 bra 	$L__BB0_36;
	ld.param.u32 	%r62, [_Z5forcePfS_S_S_S_S_S_S_S_S_fffffPiS0_iiiiifff_param_20];
	ld.param.u64 	%rd94, [_Z5forcePfS_S_S_S_S_S_S_S_S_fffffPiS0_iiiiifff_param_1];
	ld.param.u64 	%rd92, [_Z5forcePfS_S_S_S_S_S_S_S_S_fffffPiS0_iiiiifff_param_0];
	cvta.to.global.u64 	%rd6, %rd92;
	cvta.to.global.u64 	%rd7, %rd94;
	add.s32 	%r22, %r62, -1;
	add.s32 	%r56, %r62, -2;
	and.b32  	%r23, %r22, 15;
	setp.lt.u32 	%p18, %r56, 15;
	mov.b32 	%r71, 1;
	@%p18 bra 	$L__BB0_27;
	and.b32  	%r58, %r22, -16;
	neg.s32 	%r69, %r58;
	add.s64 	%rd104, %rd7, 32;
	add.s64 	%rd103, %rd6, 32;
	mov.b32 	%r68, 0;
$L__BB0_25:
	.pragma "nounroll";
	ld.global.f32 	%f175, [%rd104+-28];
	add.f32 	%f176, %f302, %f175;
	ld.global.f32 	%f177, [%rd103+-28];
	add.f32 	%f178, %f301, %f177;
	ld.global.f32 	%f179, [%rd104+-24];
	add.f32 	%f180, %f176, %f179;
	ld.global.f32 	%f181, [%rd103+-24];
	add.f32 	%f182, %f178, %f181;
	ld.global.f32 	%f183, [%rd104+-20];
	add.f32 	%f184, %f180, %f183;
	ld.global.f32 	%f185, [%rd103+-20];
	add.f32 	%f186, %f182, %f185;
	ld.global.f32 	%f187, [%rd104+-16];
	add.f32 	%f188, %f184, %f187;
	ld.global.f32 	%f189, [%rd103+-16];
	add.f32 	%f190, %f186, %f189;
	ld.global.f32 	%f191, [%rd104+-12];
	add.f32 	%f192, %f188, %f191;
	ld.global.f32 	%f193, [%rd103+-12];
	add.f32 	%f194, %f190, %f193;
	ld.global.f32 	%f195, [%rd104+-8];
	add.f32 	%f196, %f192, %f195;
	ld.global.f32 	%f197, [%rd103+-8];
	add.f32 	%f198, %f194, %f197;
	ld.global.f32 	%f199, [%rd104+-4];
	add.f32 	%f200, %f196, %f199;
	ld.global.f32 	%f201, [%rd103+-4];
	add.f32 	%f202, %f198, %f201;
	ld.global.f32 	%f203, [%rd104];
	add.f32 	%f204, %f200, %f203;
	ld.global.f32 	%f205, [%rd103];
	add.f32 	%f206, %f202, %f205;
	ld.global.f32 	%f207, [%rd104+4];
	add.f32 	%f208, %f204, %f207;
	ld.global.f32 	%f209, [%rd103+4];
	add.f32 	%f210, %f206, %f209;
	ld.global.f32 	%f211, [%rd104+8];
	add.f32 	%f212, %f208, %f211;
	ld.global.f32 	%f213, [%rd103+8];
	add.f32 	%f214, %f210, %f213;
	ld.global.f32 	%f215, [%rd104+12];
	add.f32 	%f216, %f212, %f215;
	ld.global.f32 	%f217, [%rd103+12];
	add.f32 	%f218, %f214, %f217;
	ld.global.f32 	%f219, [%rd104+16];
	add.f32 	%f220, %f216, %f219;
	ld.global.f32 	%f221, [%rd103+16];
	add.f32 	%f222, %f218, %f221;
	ld.global.f32 	%f223, [%rd104+20];
	add.f32 	%f224, %f220, %f223;
	ld.global.f32 	%f225, [%rd103+20];
	add.f32 	%f226, %f222, %f225;
	ld.global.f32 	%f227, [%rd104+24];
	add.f32 	%f228, %f224, %f227;
	ld.global.f32 	%f229, [%rd103+24];
	add.f32 	%f230, %f226, %f229;
	ld.global.f32 	%f231, [%rd104+28];
	add.f32 	%f232, %f228, %f231;
	ld.global.f32 	%f233, [%rd103+28];
	add.f32 	%f234, %f230, %f233;
	ld.global.f32 	%f235, [%rd104+32];
	add.f32 	%f302, %f232, %f235;
	ld.global.f32 	%f236, [%rd103+32];
	add.f32 	%f301, %f234, %f236;
	add.s32 	%r69, %r69, 16;
	add.s32 	%r68, %r68, 16;
	add.s64 	%rd104, %rd104, 64;
	add.s64 	%rd103, %rd103, 64;
	setp.ne.s32 	%p19, %r69, 0;
	@%p19 bra 	$L__BB0_25;
	add.s32 	%r71, %r68, 1;
$L__BB0_27:
	setp.eq.s32 	%p20, %r23, 0;
	@%p20 bra 	$L__BB0_36;
	and.b32  	%r31, %r22, 7;
	setp.lt.u32 	%p21, %r23, 8;
	@%p21 bra 	$L__BB0_30;
	mul.wide.u32 	%rd82, %r71, 4;
	add.s64 	%rd83, %rd7, %rd82;
	ld.global.f32 	%f238, [%rd83];
	add.f32 	%f239, %f302, %f238;
	add.s64 	%rd84, %rd6, %rd82;
	ld.global.f32 	%f240, [%rd84];
	add.f32 	%f241, %f301, %f240;
	ld.global.f32 	%f242, [%rd83+4];
	add.f32 	%f243, %f239, %f242;
	ld.global.f32 	%f244, [%rd84+4];
	add.f32 	%f245, %f241, %f244;
	ld.global.f32 	%f246, [%rd83+8];
	add.f32 	%f247, %f243, %f246;
	ld.global.f32 	%f248, [%rd84+8];
	add.f32 	%f249, %f245, %f248;
	ld.global.f32 	%f250, [%rd83+12];
	add.f32 	%f251, %f247, %f250;
	ld.global.f32 	%f252, [%rd84+12];
	add.f32 	%f253, %f249, %f252;
	ld.global.f32 	%f254, [%rd83+16];
	add.f32 	%f255, %f251, %f254;
	ld.global.f32 	%f256, [%rd84+16];
	add.f32 	%f257, %f253, %f256;
	ld.global.f32 	%f258, [%rd83+20];
	add.f32 	%f259, %f255, %f258;
	ld.global.f32 	%f260, [%rd84+20];
	add.f32 	%f261, %f257, %f260;
	ld.global.f32 	%f262, [%rd83+24];
	add.f32 	%f263, %f259, %f262;
	ld.global.f32 	%f264, [%rd84+24];
	add.f32 	%f265, %f261, %f264;
	ld.global.f32 	%f266, [%rd83+28];
	add.f32 	%f302, %f263, %f266;
	ld.global.f32 	%f267, [%rd84+28];
	add.f32 	%f301, %f265, %f267;
	add.s32 	%r71, %r71, 8;
$L__BB0_30:
	setp.eq.s32 	%p22, %r31, 0;
	@%p22 bra 	$L__BB0_36;
	and.b32  	%r34, %r22, 3;
	setp.lt.u32 	%p23, %r31, 4;
	@%p23 bra 	$L__BB0_33;
	mul.wide.u32 	%rd85, %r71, 4;
	add.s64 	%rd86, %rd7, %rd85;
	ld.global.f32 	%f269, [%rd86];
	add.f32 	%f270, %f302, %f269;
	add.s64 	%rd87, %rd6, %rd85;
	ld.global.f32 	%f271, [%rd87];
	add.f32 	%f272, %f301, %f271;
	ld.global.f32 	%f273, [%rd86+4];
	add.f32 	%f274, %f270, %f273;
	ld.global.f32 	%f275, [%rd87+4];
	add.f32 	%f276, %f272, %f275;
	ld.global.f32 	%f277, [%rd86+8];
	add.f32 	%f278, %f274, %f277;
	ld.global.f32 	%f279, [%rd87+8];
	add.f32 	%f280, %f276, %f279;
	ld.global.f32 	%f281, [%rd86+12];
	add.f32 	%f302, %f278, %f281;
	ld.global.f32 	%f282, [%rd87+12];
	add.f32 	%f301, %f280, %f282;
	add.s32 	%r71, %r71, 4;
$L__BB0_33:
	setp.eq.s32 	%p24, %r34, 0;
	@%p24 bra 	$L__BB0_36;
	mul.wide.u32 	%rd88, %r71, 4;
	add.s64 	%rd106, %rd6, %rd88;
	add.s64 	%rd105, %rd7, %rd88;
	neg.s32 	%r73, %r34;
$L__BB0_35:
	.pragma "nounroll";
	ld.global.f32 	%f283, [%rd105];
	add.f32 	%f302, %f302, %f283;
	ld.global.f32 	%f284, [%rd106];
	add.f32 	%f301, %f301, %f284;
	add.s64 	%rd106, %rd106, 4;
	add.s64 	%rd105, %rd105, 4;
	add.s32 	%r73, %r73, 1;
	setp.ne.s32 	%p25, %r73, 0;
	@%p25 bra 	$L__BB0_35;
$L__BB0_36:
	ld.param.u64 	%rd96, [_Z5forcePfS_S_S_S_S_S_S_S_S_fffffPiS0_iiiiifff_param_3];
	ld.param.u64 	%rd95, [_Z5forcePfS_S_S_S_S_S_S_S_S_fffffPiS0_iiiiifff_param_2];
	mul.f32 	%f285, %f302, 0f40800000;
	mul.f32 	%f286, %f301, 0f41800000;
	cvta.to.global.u64 	%rd89, %rd95;
	st.global.f32 	[%rd89], %f285;
	cvta.to.global.u64 	%rd90, %rd96;
	st.global.f32 	[%rd90], %f286;
$L__BB0_37:
	ret;

}


// ===== COMPILED SASS (sm_100) =====

	.target	sm_100

	.elftype	@"ET_EXEC"


//--------------------- .note.nv.tkinfo           --------------------------
	.section	.note.nv.tkinfo,"",@"SHT_NOTE"
	.sectionflags	@"SHF_NOTE_NV_TKINFO"
	.tkinfo
        /*0018*/ 	.word	0x00000002
        /*0030*/ 	.string	""
        /*0030*/ 	.string	"ptxas"
        /*0030*/ 	.string	"Cuda compilation tools, release 13.0, V13.0.88"
        /*0030*/ 	.string	"Build cuda_13.0.r13.0/compiler.36424714_0"
        /*0030*/ 	.string	"-arch sm_100 -m 64 "



//--------------------- .note.nv.cuinfo           --------------------------
	.section	.note.nv.cuinfo,"",@"SHT_NOTE"
	.sectionflags	@"SHF_NOTE_NV_CUINFO"
        /*0018*/ 	.short	0x0002
        /*001a*/ 	.short	0x0064
        /*001c*/ 	.short	0x0082
	.zero		2


//--------------------- .nv.info                  --------------------------
	.section	.nv.info,"",@"SHT_CUDA_INFO"
	.align	4


	//----- nvinfo : EIATTR_REGCOUNT
	.align		4
        /*0000*/ 	.byte	0x04, 0x2f
        /*0002*/ 	.short	(.L_1 - .L_0)
	.align		4
.L_0:
        /*0004*/ 	.word	index@(_Z5forcePfS_S_S_S_S_S_S_S_S_fffffPiS0_iiiiifff)
        /*0008*/ 	.word	0x00000034


	//----- nvinfo : EIATTR_FRAME_SIZE
	.align		4
.L_1:
        /*000c*/ 	.byte	0x04, 0x11
        /*000e*/ 	.short	(.L_3 - .L_2)
	.align		4
.L_2:
        /*0010*/ 	.word	index@($__internal_2_$__cuda_sm3x_div_rn_noftz_f32_slowpath)
        /*0014*/ 	.word	0x00000000


	//----- nvinfo : EIATTR_FRAME_SIZE
	.align		4
.L_3:
        /*0018*/ 	.byte	0x04, 0x11
        /*001a*/ 	.short	(.L_5 - .L_4)
	.align		4
.L_4:
        /*001c*/ 	.word	index@($__internal_1_$__cuda_sm20_dsqrt_rn_f64_mediumpath_v1)
        /*0020*/ 	.word	0x00000000


	//----- nvinfo : EIATTR_FRAME_SIZE
	.align		4
.L_5:
        /*0024*/ 	.byte	0x04, 0x11
        /*0026*/ 	.short	(.L_7 - .L_6)
	.align		4
.L_6:
        /*0028*/ 	.word	index@($__internal_0_$__cuda_sm20_div_rn_f64_full)
        /*002c*/ 	.word	0x00000000


	//----- nvinfo : EIATTR_FRAME_SIZE
	.align		4
.L_7:
        /*0030*/ 	.byte	0x04, 0x11
        /*0032*/ 	.short	(.L_9 - .L_8)
	.align		4
.L_8:
        /*0034*/ 	.word	index@(_Z5forcePfS_S_S_S_S_S_S_S_S_fffffPiS0_iiiiifff)
        /*0038*/ 	.word	0x00000000


	//----- nvinfo : EIATTR_MIN_STACK_SIZE
	.align		4
.L_9:
        /*003c*/ 	.byte	0x04, 0x12
        /*003e*/ 	.short	(.L_11 - .L_10)
	.align		4
.L_10:
        /*0040*/ 	.word	index@(_Z5forcePfS_S_S_S_S_S_S_S_S_fffffPiS0_iiiiifff)
        /*0044*/ 	.word	0x00000000
.L_11:


//--------------------- .nv.compat                --------------------------
	.section	.nv.compat,"",@"SHT_CUDA_COMPAT_INFO"
	.align	4
        /*0000*/ 	.byte	0x02, 0x09, 0x00, 0x00, 0x02, 0x02, 0x01, 0x00, 0x02, 0x05, 0x05, 0x00, 0x03, 0x07, 0x01, 0x01
        /*0010*/ 	.byte	0x02, 0x03, 0x00, 0x00, 0x02, 0x06, 0x01, 0x00, 0x04, 0x0b, 0x08, 0x00, 0x01, 0x00, 0x00, 0x00
        /*0020*/ 	.byte	0x00, 0x00, 0x00, 0x00


//--------------------- .nv.info._Z5forcePfS_S_S_S_S_S_S_S_S_fffffPiS0_iiiiifff --------------------------
	.section	.nv.info._Z5forcePfS_S_S_S_S_S_S_S_S_fffffPiS0_iiiiifff,"",@"SHT_CUDA_INFO"
	.sectionflags	@""
	.align	4


	//----- nvinfo : EIATTR_CUDA_API_VERSION
	.align		4
        /*0000*/ 	.byte	0x04, 0x37
        /*0002*/ 	.short	(.L_13 - .L_12)
.L_12:
        /*0004*/ 	.word	0x00000082


	//----- nvinfo : EIATTR_KPARAM_INFO
	.align		4
.L_13:
        /*0008*/ 	.byte	0x04, 0x17
        /*000a*/ 	.short	(.L_15 - .L_14)
.L_14:
        /*000c*/ 	.word	0x00000000
        /*0010*/ 	.short	0x0018
        /*0012*/ 	.short	0x0094
        /*0014*/ 	.byte	0x00, 0xf0, 0x11, 0x00


	//----- nvinfo : EIATTR_KPARAM_INFO
	.align		4
.L_15:
        /*0018*/ 	.byte	0x04, 0x17
        /*001a*/ 	.short	(.L_17 - .L_16)
.L_16:
        /*001c*/ 	.word	0x00000000
        /*0020*/ 	.short	0x0017
        /*0022*/ 	.short	0x0090
        /*0024*/ 	.byte	0x00, 0xf0, 0x11, 0x00


	//----- nvinfo : EIATTR_KPARAM_INFO
	.align		4
.L_17:
        /*0028*/ 	.byte	0x04, 0x17
        /*002a*/ 	.short	(.L_19 - .L_18)
.L_18:
        /*002c*/ 	.word	0x00000000
        /*0030*/ 	.short	0x0016
        /*0032*/ 	.short	0x008c
        /*0034*/ 	.byte	0x00, 0xf0, 0x11, 0x00


	//----- nvinfo : EIATTR_KPARAM_INFO
	.align		4
.L_19:
        /*0038*/ 	.byte	0x04, 0x17
        /*003a*/ 	.short	(.L_21 - .L_20)
.L_20:
        /*003c*/ 	.word	0x00000000
        /*0040*/ 	.short	0x0015
        /*0042*/ 	.short	0x0088
        /*0044*/ 	.byte	0x00, 0xf0, 0x11, 0x00


	//----- nvinfo : EIATTR_KPARAM_INFO
	.align		4
.L_21:
        /*0048*/ 	.byte	0x04, 0x17
        /*004a*/ 	.short	(.L_23 - .L_22)
.L_22:
        /*004c*/ 	.word	0x00000000
        /*0050*/ 	.short	0x0014
        /*0052*/ 	.short	0x0084
        /*0054*/ 	.byte	0x00, 0xf0, 0x11, 0x00


	//----- nvinfo : EIATTR_KPARAM_INFO
	.align		4
.L_23:
        /*0058*/ 	.byte	0x04, 0x17
        /*005a*/ 	.short	(.L_25 - .L_24)
.L_24:
        /*005c*/ 	.word	0x00000000
        /*0060*/ 	.short	0x0013
        /*0062*/ 	.short	0x0080
        /*0064*/ 	.byte	0x00, 0xf0, 0x11, 0x00


	//----- nvinfo : EIATTR_KPARAM_INFO
	.align		4
.L_25:
        /*0068*/ 	.byte	0x04, 0x17
        /*006a*/ 	.short	(.L_27 - .L_26)
.L_26:
        /*006c*/ 	.word	0x00000000
        /*0070*/ 	.short	0x0012
        /*0072*/ 	.short	0x007c
        /*0074*/ 	.byte	0x00, 0xf0, 0x11, 0x00


	//----- nvinfo : EIATTR_KPARAM_INFO
	.align		4
.L_27:
        /*0078*/ 	.byte	0x04, 0x17
        /*007a*/ 	.short	(.L_29 - .L_28)
.L_28:
        /*007c*/ 	.word	0x00000000
        /*0080*/ 	.short	0x0011
        /*0082*/ 	.short	0x0078
        /*0084*/ 	.byte	0x00, 0xf0, 0x11, 0x00


	//----- nvinfo : EIATTR_KPARAM_INFO
	.align		4
.L_29:
        /*0088*/ 	.byte	0x04, 0x17
        /*008a*/ 	.short	(.L_31 - .L_30)
.L_30:
        /*008c*/ 	.word	0x00000000
        /*0090*/ 	.short	0x0010
        /*0092*/ 	.short	0x0070
        /*0094*/ 	.byte	0x00, 0xf5, 0x21, 0x00


	//----- nvinfo : EIATTR_KPARAM_INFO
	.align		4
.L_31:
        /*0098*/ 	.byte	0x04, 0x17
        /*009a*/ 	.short	(.L_33 - .L_32)
.L_32:
        /*009c*/ 	.word	0x00000000
        /*00a0*/ 	.short	0x000f
        /*00a2*/ 	.short	0x0068
        /*00a4*/ 	.byte	0x00, 0xf5, 0x21, 0x00


	//----- nvinfo : EIATTR_KPARAM_INFO
	.align		4
.L_33:
        /*00a8*/ 	.byte	0x04, 0x17
        /*00aa*/ 	.short	(.L_35 - .L_34)
.L_34:
        /*00ac*/ 	.word	0x00000000
        /*00b0*/ 	.short	0x000e
        /*00b2*/ 	.short	0x0060
        /*00b4*/ 	.byte	0x00, 0xf0, 0x11, 0x00


	//----- nvinfo : EIATTR_KPARAM_INFO
	.align		4
.L_35:
        /*00b8*/ 	.byte	0x04, 0x17
        /*00ba*/ 	.short	(.L_37 - .L_36)
.L_36:
        /*00bc*/ 	.word	0x00000000
        /*00c0*/ 	.short	0x000d
        /*00c2*/ 	.short	0x005c
        /*00c4*/ 	.byte	0x00, 0xf0, 0x11, 0x00


	//----- nvinfo : EIATTR_KPARAM_INFO
	.align		4
.L_37:
        /*00c8*/ 	.byte	0x04, 0x17
        /*00ca*/ 	.short	(.L_39 - .L_38)
.L_38:
        /*00cc*/ 	.word	0x00000000
        /*00d0*/ 	.short	0x000c
        /*00d2*/ 	.short	0x0058
        /*00d4*/ 	.byte	0x00, 0xf0, 0x11, 0x00


	//----- nvinfo : EIATTR_KPARAM_INFO
	.align		4
.L_39:
        /*00d8*/ 	.byte	0x04, 0x17
        /*00da*/ 	.short	(.L_41 - .L_40)
.L_40:
        /*00dc*/ 	.word	0x00000000
        /*00e0*/ 	.short	0x000b
        /*00e2*/ 	.short	0x0054
        /*00e4*/ 	.byte	0x00, 0xf0, 0x11, 0x00


	//----- nvinfo : EIATTR_KPARAM_INFO
	.align		4
.L_41:
        /*00e8*/ 	.byte	0x04, 0x17
        /*00ea*/ 	.short	(.L_43 - .L_42)
.L_42:
        /*00ec*/ 	.word	0x00000000
        /*00f0*/ 	.short	0x000a
        /*00f2*/ 	.short	0x0050
        /*00f4*/ 	.byte	0x00, 0xf0, 0x11, 0x00


	//----- nvinfo : EIATTR_KPARAM_INFO
	.align		4
.L_43:
        /*00f8*/ 	.byte	0x04, 0x17
        /*00fa*/ 	.short	(.L_45 - .L_44)
.L_44:
        /*00fc*/ 	.word	0x00000000
        /*0100*/ 	.short	0x0009
        /*0102*/ 	.short	0x0048
        /*0104*/ 	.byte	0x00, 0xf5, 0x21, 0x00


	//----- nvinfo : EIATTR_KPARAM_INFO
	.align		4
.L_45:
        /*0108*/ 	.byte	0x04, 0x17
        /*010a*/ 	.short	(.L_47 - .L_46)
.L_46:
        /*010c*/ 	.word	0x00000000
        /*0110*/ 	.short	0x0008
        /*0112*/ 	.short	0x0040
        /*0114*/ 	.byte	0x00, 0xf5, 0x21, 0x00


	//----- nvinfo : EIATTR_KPARAM_INFO
	.align		4
.L_47:
        /*0118*/ 	.byte	0x04, 0x17
        /*011a*/ 	.short	(.L_49 - .L_48)
.L_48:
        /*011c*/ 	.word	0x00000000
        /*0120*/ 	.short	0x0007
        /*0122*/ 	.short	0x0038
        /*0124*/ 	.byte	0x00, 0xf5, 0x21, 0x00


	//----- nvinfo : EIATTR_KPARAM_INFO
	.align		4
.L_49:
        /*0128*/ 	.byte	0x04, 0x17
        /*012a*/ 	.short	(.L_51 - .L_50)
.L_50:
        /*012c*/ 	.word	0x00000000
        /*0130*/ 	.short	0x0006
        /*0132*/ 	.short	0x0030
        /*0134*/ 	.byte	0x00, 0xf5, 0x21, 0x00


	//----- nvinfo : EIATTR_KPARAM_INFO
	.align		4
.L_51:
        /*0138*/ 	.byte	0x04, 0x17
        /*013a*/ 	.short	(.L_53 - .L_52)
.L_52:
        /*013c*/ 	.word	0x00000000
        /*0140*/ 	.short	0x0005
        /*0142*/ 	.short	0x0028
        /*0144*/ 	.byte	0x00, 0xf5, 0x21, 0x00


	//----- nvinfo : EIATTR_KPARAM_INFO
	.align		4
.L_53:
        /*0148*/ 	.byte	0x04, 0x17
        /*014a*/ 	.short	(.L_55 - .L_54)
.L_54:
        /*014c*/ 	.word	0x00000000
        /*0150*/ 	.short	0x0004
        /*0152*/ 	.short	0x0020
        /*0154*/ 	.byte	0x00, 0xf5, 0x21, 0x00


	//----- nvinfo : EIATTR_KPARAM_INFO
	.align		4
.L_55:
        /*0158*/ 	.byte	0x04, 0x17
        /*015a*/ 	.short	(.L_57 - .L_56)
.L_56:
        /*015c*/ 	.word	0x00000000
        /*0160*/ 	.short	0x0003
        /*0162*/ 	.short	0x0018
        /*0164*/ 	.byte	0x00, 0xf5, 0x21, 0x00


	//----- nvinfo : EIATTR_KPARAM_INFO
	.align		4
.L_57:
        /*0168*/ 	.byte	0x04, 0x17
        /*016a*/ 	.short	(.L_59 - .L_58)
.L_58:
        /*016c*/ 	.word	0x00000000
        /*0170*/ 	.short	0x0002
        /*0172*/ 	.short	0x0010
        /*0174*/ 	.byte	0x00, 0xf5, 0x21, 0x00


	//----- nvinfo : EIATTR_KPARAM_INFO
	.align		4
.L_59:
        /*0178*/ 	.byte	0x04, 0x17
        /*017a*/ 	.short	(.L_61 - .L_60)
.L_60:
        /*017c*/ 	.word	0x00000000
        /*0180*/ 	.short	0x0001
        /*0182*/ 	.short	0x0008
        /*0184*/ 	.byte	0x00, 0xf5, 0x21, 0x00


	//----- nvinfo : EIATTR_KPARAM_INFO
	.align		4
.L_61:
        /*0188*/ 	.byte	0x04, 0x17
        /*018a*/ 	.short	(.L_63 - .L_62)
.L_62:
        /*018c*/ 	.word	0x00000000
        /*0190*/ 	.short	0x0000
        /*0192*/ 	.short	0x0000
        /*0194*/ 	.byte	0x00, 0xf5, 0x21, 0x00


	//----- nvinfo : EIATTR_SPARSE_MMA_MASK
	.align		4
.L_63:
        /*0198*/ 	.byte	0x03, 0x50
        /*019a*/ 	.short	0x0000


	//----- nvinfo : EIATTR_MAXREG_COUNT
	.align		4
        /*019c*/ 	.byte	0x03, 0x1b
        /*019e*/ 	.short	0x00ff


	//----- nvinfo : EIATTR_MERCURY_ISA_VERSION
	.align		4
        /*01a0*/ 	.byte	0x03, 0x5f
        /*01a2*/ 	.short	0x0101


	//----- nvinfo : EIATTR_VRC_CTA_INIT_COUNT
	.align		4
        /*01a4*/ 	.byte	0x02, 0x4a
	.zero		1
	.zero		1


	//----- nvinfo : EIATTR_EXIT_INSTR_OFFSETS
	.align		4
        /*01a8*/ 	.byte	0x04, 0x1c
        /*01aa*/ 	.short	(.L_65 - .L_64)


	//   ....[0]....
.L_64:
        /*01ac*/ 	.word	0x00001f00


	//   ....[1]....
        /*01b0*/ 	.word	0x00002af0


	//----- nvinfo : EIATTR_CRS_STACK_SIZE
	.align		4
.L_65:
        /*01b4*/ 	.byte	0x04, 0x1e
        /*01b6*/ 	.short	(.L_67 - .L_66)
.L_66:
        /*01b8*/ 	.word	0x00000000


	//----- nvinfo : EIATTR_CBANK_PARAM_SIZE
	.align		4
.L_67:
        /*01bc*/ 	.byte	0x03, 0x19
        /*01be*/ 	.short	0x0098


	//----- nvinfo : EIATTR_PARAM_CBANK
	.align		4
        /*01c0*/ 	.byte	0x04, 0x0a
        /*01c2*/ 	.short	(.L_69 - .L_68)
	.align		4
.L_68:
        /*01c4*/ 	.word	index@(.nv.constant0._Z5forcePfS_S_S_S_S_S_S_S_S_fffffPiS0_iiiiifff)
        /*01c8*/ 	.short	0x0380
        /*01ca*/ 	.short	0x0098


	//----- nvinfo : EIATTR_SW_WAR
	.align		4
.L_69:
        /*01cc*/ 	.byte	0x04, 0x36
        /*01ce*/ 	.short	(.L_71 - .L_70)
.L_70:
        /*01d0*/ 	.word	0x00000008
.L_71:


//--------------------- .nv.callgraph             --------------------------
	.section	.nv.callgraph,"",@"SHT_CUDA_CALLGRAPH"
	.align	4
	.sectionentsize	8
	.align		4
        /*0000*/ 	.word	0x00000000
	.align		4
        /*0004*/ 	.word	0xffffffff
	.align		4
        /*0008*/ 	.word	0x00000000
	.align		4
        /*000c*/ 	.word	0xfffffffe
	.align		4
        /*0010*/ 	.word	0x00000000
	.align		4
        /*0014*/ 	.word	0xfffffffd
	.align		4
        /*0018*/ 	.word	0x00000000
	.align		4
        /*001c*/ 	.word	0xfffffffc


//--------------------- .text._Z5forcePfS_S_S_S_S_S_S_S_S_fffffPiS0_iiiiifff --------------------------
	.section	.text._Z5forcePfS_S_S_S_S_S_S_S_S_fffffPiS0_iiiiifff,"ax",@progbits
	.align	128
        .global         _Z5forcePfS_S_S_S_S_S_S_S_S_fffffPiS0_iiiiifff
        .type           _Z5forcePfS_S_S_S_S_S_S_S_S_fffffPiS0_iiiiifff,@function
        .size           _Z5forcePfS_S_S_S_S_S_S_S_S_fffffPiS0_iiiiifff,(.L_x_72 - _Z5forcePfS_S_S_S_S_S_S_S_S_fffffPiS0_iiiiifff)
        .other          _Z5forcePfS_S_S_S_S_S_S_S_S_fffffPiS0_iiiiifff,@"STO_CUDA_ENTRY STV_DEFAULT"
_Z5forcePfS_S_S_S_S_S_S_S_S_fffffPiS0_iiiiifff:
.text._Z5forcePfS_S_S_S_S_S_S_S_S_fffffPiS0_iiiiifff:
[----:B------:R-:W-:Y:S01]  /*0000*/  LDC R1, c[0x0][0x37c] ;  /* 0x0000df00ff017b82 */ /* 0x000fe20000000800 */
[----:B------:R-:W0:Y:S07]  /*0010*/  S2R R0, SR_TID.X ;  /* 0x0000000000007919 */ /* 0x000e2e0000002100 */
[----:B------:R-:W0:Y:S01]  /*0020*/  S2UR UR4, SR_CTAID.X ;  /* 0x00000000000479c3 */ /* 0x000e220000002500 */
[----:B------:R-:W1:Y:S01]  /*0030*/  LDCU UR5, c[0x0][0x404] ;  /* 0x00008080ff0577ac */ /* 0x000e620008000800 */
[----:B------:R-:W-:Y:S01]  /*0040*/  BSSY.RECONVERGENT B0, `(.L_x_0) ;  /* 0x00001ea000007945 */ /* 0x000fe20003800200 */
[----:B------:R-:W-:Y:S01]  /*0050*/  CS2R R4, SRZ ;  /* 0x0000000000047805 */ /* 0x000fe2000001ff00 */
[----:B------:R-:W2:Y:S04]  /*0060*/  LDCU.64 UR16, c[0x0][0x358] ;  /* 0x00006b00ff1077ac */ /* 0x000ea80008000a00 */
[----:B------:R-:W0:Y:S02]  /*0070*/  LDC R3, c[0x0][0x360] ;  /* 0x0000d800ff037b82 */ /* 0x000e240000000800 */
[----:B0-----:R-:W-:-:S05]  /*0080*/  IMAD R3, R3, UR4, R0 ;  /* 0x0000000403037c24 */ /* 0x001fca000f8e0200 */
[----:B-1----:R-:W-:-:S13]  /*0090*/  ISETP.GE.AND P0, PT, R3, UR5, PT ;  /* 0x0000000503007c0c */ /* 0x002fda000bf06270 */
[----:B--2---:R-:W-:Y:S05]  /*00a0*/  @P0 BRA `(.L_x_1) ;  /* 0x0000001c008c0947 */ /* 0x004fea0003800000 */
[----:B------:R-:W0:Y:S01]  /*00b0*/  LDC.64 R4, c[0x0][0x3a0] ;  /* 0x0000e800ff047b82 */ /* 0x000e220000000a00 */
[----:B------:R-:W1:Y:S07]  /*00c0*/  LDCU UR4, c[0x0][0x40c] ;  /* 0x00008180ff0477ac */ /* 0x000e6e0008000800 */
[----:B------:R-:W2:Y:S08]  /*00d0*/  LDC.64 R8, c[0x0][0x3b0] ;  /* 0x0000ec00ff087b82 */ /* 0x000eb00000000a00 */
[----:B------:R-:W3:Y:S01]  /*00e0*/  LDC.64 R10, c[0x0][0x3a8] ;  /* 0x0000ea00ff0a7b82 */ /* 0x000ee20000000a00 */
[----:B0-----:R-:W-:-:S05]  /*00f0*/  IMAD.WIDE R4, R3, 0x4, R4 ;  /* 0x0000000403047825 */ /* 0x001fca00078e0204 */
[----:B------:R0:W4:Y:S01]  /*0100*/  LDG.E R6, desc[UR16][R4.64] ;  /* 0x0000001004067981 */ /* 0x000122000c1e1900 */
[----:B--2---:R-:W-:-:S06]  /*0110*/  IMAD.WIDE R8, R3, 0x4, R8 ;  /* 0x0000000403087825 */ /* 0x004fcc00078e0208 */
[----:B------:R-:W5:Y:S01]  /*0120*/  LDG.E R8, desc[UR16][R8.64] ;  /* 0x0000001008087981 */ /* 0x000f62000c1e1900 */
[----:B-1----:R-:W1:Y:S01]  /*0130*/  F2F.F64.F32 R12, UR4 ;  /* 0x00000004000c7d10 */ /* 0x002e620008201800 */
[----:B------:R-:W-:Y:S02]  /*0140*/  HFMA2 R14, -RZ, RZ, 0, 5.9604644775390625e-08 ;  /* 0x00000001ff0e7431 */ /* 0x000fe400000001ff */
[----:B---3--:R-:W-:-:S05]  /*0150*/  IMAD.WIDE R10, R3, 0x4, R10 ;  /* 0x00000004030a7825 */ /* 0x008fca00078e020a */
[----:B------:R2:W5:Y:S01]  /*0160*/  LDG.E R7, desc[UR16][R10.64] ;  /* 0x000000100a077981 */ /* 0x000562000c1e1900 */
[----:B-1----:R-:W0:Y:S02]  /*0170*/  MUFU.RCP64H R15, R13 ;  /* 0x0000000d000f7308 */ /* 0x002e240000001800 */
[----:B0-----:R-:W-:-:S08]  /*0180*/  DFMA R4, -R12, R14, 1 ;  /* 0x3ff000000c04742b */ /* 0x001fd0000000010e */
[----:B------:R-:W-:-:S08]  /*0190*/  DFMA R4, R4, R4, R4 ;  /* 0x000000040404722b */ /* 0x000fd00000000004 */
[----:B------:R-:W-:-:S08]  /*01a0*/  DFMA R14, R14, R4, R14 ;  /* 0x000000040e0e722b */ /* 0x000fd0000000000e */
[----:B------:R-:W-:-:S08]  /*01b0*/  DFMA R16, -R12, R14, 1 ;  /* 0x3ff000000c10742b */ /* 0x000fd0000000010e */
[----:B------:R-:W-:Y:S01]  /*01c0*/  DFMA R16, R14, R16, R14 ;  /* 0x000000100e10722b */ /* 0x000fe2000000000e */
[----:B------:R-:W-:Y:S01]  /*01d0*/  BSSY.RECONVERGENT B1, `(.L_x_2) ;  /* 0x000000f000017945 */ /* 0x000fe20003800200 */
[----:B----4-:R-:W2:Y:S02]  /*01e0*/  F2F.F64.F32 R4, R6 ;  /* 0x0000000600047310 */ /* 0x010ea40000201800 */
[----:B--2---:R-:W-:-:S08]  /*01f0*/  DADD R10, R4, 0.5 ;  /* 0x3fe00000040a7429 */ /* 0x004fd00000000000 */
[----:B------:R-:W-:-:S08]  /*0200*/  DMUL R4, R10, R16 ;  /* 0x000000100a047228 */ /* 0x000fd00000000000 */
[----:B------:R-:W-:-:S08]  /*0210*/  DFMA R14, -R12, R4, R10 ;  /* 0x000000040c0e722b */ /* 0x000fd0000000010a */
[----:B------:R-:W-:Y:S01]  /*0220*/  DFMA R4, R16, R14, R4 ;  /* 0x0000000e1004722b */ /* 0x000fe20000000004 */
[----:B------:R-:W-:-:S09]  /*0230*/  FSETP.GEU.AND P1, PT, |R11|, 6.5827683646048100446e-37, PT ;  /* 0x036000000b00780b */ /* 0x000fd20003f2e200 */
[----:B------:R-:W-:-:S05]  /*0240*/  FFMA R0, RZ, R13, R5 ;  /* 0x0000000dff007223 */ /* 0x000fca0000000005 */
[----:B------:R-:W-:-:S13]  /*0250*/  FSETP.GT.AND P0, PT, |R0|, 1.469367938527859385e-39, PT ;  /* 0x001000000000780b */ /* 0x000fda0003f04200 */
[----:B------:R-:W-:Y:S05]  /*0260*/  @P0 BRA P1, `(.L_x_3) ;  /* 0x0000000000140947 */ /* 0x000fea0000800000 */
[----:B------:R-:W-:Y:S01]  /*0270*/  IMAD.MOV.U32 R2, RZ, RZ, R10 ;  /* 0x000000ffff027224 */ /* 0x000fe200078e000a */
[----:B------:R-:W-:-:S07]  /*0280*/  MOV R0, 0x2a0 ;  /* 0x000002a000007802 */ /* 0x000fce0000000f00 */
[----:B-----5:R-:W-:Y:S05]  /*0290*/  CALL.REL.NOINC `($__internal_0_$__cuda_sm20_div_rn_f64_full) ;  /* 0x0000002800187944 */ /* 0x020fea0003c00000 */
[----:B------:R-:W-:Y:S01]  /*02a0*/  MOV R4, R12 ;  /* 0x0000000c00047202 */ /* 0x000fe20000000f00 */
[----:B------:R-:W-:-:S07]  /*02b0*/  IMAD.MOV.U32 R5, RZ, RZ, R13 ;  /* 0x000000ffff057224 */ /* 0x000fce00078e000d */
.L_x_3:
[----:B------:R-:W-:Y:S05]  /*02c0*/  BSYNC.RECONVERGENT B1 ;  /* 0x0000000000017941 */ /* 0x000fea0003800200 */
.L_x_2:
[----:B------:R-:W0:Y:S01]  /*02d0*/  LDCU UR4, c[0x0][0x410] ;  /* 0x00008200ff0477ac */ /* 0x000e220008000800 */
[----:B------:R-:W-:Y:S01]  /*02e0*/  HFMA2 R12, -RZ, RZ, 0, 5.9604644775390625e-08 ;  /* 0x00000001ff0c7431 */ /* 0x000fe200000001ff */
[----:B------:R-:W-:Y:S01]  /*02f0*/  F2I.F64.TRUNC R9, R4 ;  /* 0x0000000400097311 */ /* 0x000fe2000030d100 */
[----:B------:R-:W-:Y:S07]  /*0300*/  BSSY.RECONVERGENT B1, `(.L_x_4) ;  /* 0x0000016000017945 */ /* 0x000fee0003800200 */
[----:B0-----:R-:W0:Y:S08]  /*0310*/  F2F.F64.F32 R14, UR4 ;  /* 0x00000004000e7d10 */ /* 0x001e300008201800 */
[----:B0-----:R-:W0:Y:S02]  /*0320*/  MUFU.RCP64H R13, R15 ;  /* 0x0000000f000d7308 */ /* 0x001e240000001800 */
[----:B0-----:R-:W-:-:S08]  /*0330*/  DFMA R10, -R14, R12, 1 ;  /* 0x3ff000000e0a742b */ /* 0x001fd0000000010c */
[----:B------:R-:W-:Y:S02]  /*0340*/  DFMA R16, R10, R10, R10 ;  /* 0x0000000a0a10722b */ /* 0x000fe4000000000a */
[----:B-----5:R-:W0:Y:S06]  /*0350*/  F2F.F64.F32 R10, R7 ;  /* 0x00000007000a7310 */ /* 0x020e2c0000201800 */
[----:B------:R-:W-:-:S08]  /*0360*/  DFMA R16, R12, R16, R12 ;  /* 0x000000100c10722b */ /* 0x000fd0000000000c */
[----:B------:R-:W-:Y:S02]  /*0370*/  DFMA R12, -R14, R16, 1 ;  /* 0x3ff000000e0c742b */ /* 0x000fe40000000110 */
[----:B0-----:R-:W-:-:S06]  /*0380*/  DADD R10, R10, 0.5 ;  /* 0x3fe000000a0a7429 */ /* 0x001fcc0000000000 */
[----:B------:R-:W-:-:S04]  /*0390*/  DFMA R12, R16, R12, R16 ;  /* 0x0000000c100c722b */ /* 0x000fc80000000010 */
[----:B------:R-:W-:-:S04]  /*03a0*/  FSETP.GEU.AND P1, PT, |R11|, 6.5827683646048100446e-37, PT ;  /* 0x036000000b00780b */ /* 0x000fc80003f2e200 */
[----:B------:R-:W-:-:S08]  /*03b0*/  DMUL R16, R10, R12 ;  /* 0x0000000c0a107228 */ /* 0x000fd00000000000 */
[----:B------:R-:W-:-:S08]  /*03c0*/  DFMA R18, -R14, R16, R10 ;  /* 0x000000100e12722b */ /* 0x000fd0000000010a */
[----:B------:R-:W-:-:S10]  /*03d0*/  DFMA R12, R12, R18, R16 ;  /* 0x000000120c0c722b */ /* 0x000fd40000000010 */
[----:B------:R-:W-:-:S05]  /*03e0*/  FFMA R0, RZ, R15, R13 ;  /* 0x0000000fff007223 */ /* 0x000fca000000000d */
[----:B------:R-:W-:-:S13]  /*03f0*/  FSETP.GT.AND P0, PT, |R0|, 1.469367938527859385e-39, PT ;  /* 0x001000000000780b */ /* 0x000fda0003f04200 */
[----:B------:R-:W-:Y:S05]  /*0400*/  @P0 BRA P1, `(.L_x_5) ;  /* 0x0000000000140947 */ /* 0x000fea0000800000 */
[----:B------:R-:W-:Y:S01]  /*0410*/  IMAD.MOV.U32 R2, RZ, RZ, R10 ;  /* 0x000000ffff027224 */ /* 0x000fe200078e000a */
[----:B------:R-:W-:Y:S01]  /*0420*/  MOV R12, R14 ;  /* 0x0000000e000c7202 */ /* 0x000fe20000000f00 */
[----:B------:R-:W-:Y:S01]  /*0430*/  IMAD.MOV.U32 R13, RZ, RZ, R15 ;  /* 0x000000ffff0d7224 */ /* 0x000fe200078e000f */
[----:B------:R-:W-:-:S07]  /*0440*/  MOV R0, 0x460 ;  /* 0x0000046000007802 */ /* 0x000fce0000000f00 */
[----:B------:R-:W-:Y:S05]  /*0450*/  CALL.REL.NOINC `($__internal_0_$__cuda_sm20_div_rn_f64_full) ;  /* 0x0000002400a87944 */ /* 0x000fea0003c00000 */
.L_x_5:
[----:B------:R-:W-:Y:S05]  /*0460*/  BSYNC.RECONVERGENT B1 ;  /* 0x0000000000017941 */ /* 0x000fea0003800200 */
.L_x_4:
[----:B------:R-:W0:Y:S01]  /*0470*/  LDCU UR4, c[0x0][0x414] ;  /* 0x00008280ff0477ac */ /* 0x000e220008000800 */
[----:B------:R-:W-:Y:S01]  /*0480*/  MOV R14, 0x1 ;  /* 0x00000001000e7802 */ /* 0x000fe20000000f00 */
[----:B------:R-:W-:Y:S01]  /*0490*/  BSSY.RECONVERGENT B1, `(.L_x_6) ;  /* 0x000001b000017945 */ /* 0x000fe20003800200 */
[----:B0-----:R-:W0:Y:S08]  /*04a0*/  F2F.F64.F32 R4, UR4 ;  /* 0x0000000400047d10 */ /* 0x001e300008201800 */
[----:B0-----:R-:W0:Y:S02]  /*04b0*/  MUFU.RCP64H R15, R5 ;  /* 0x00000005000f7308 */ /* 0x001e240000001800 */
[----:B0-----:R-:W-:-:S08]  /*04c0*/  DFMA R10, -R4, R14, 1 ;  /* 0x3ff00000040a742b */ /* 0x001fd0000000010e */
[----:B------:R-:W-:Y:S02]  /*04d0*/  DFMA R16, R10, R10, R10 ;  /* 0x0000000a0a10722b */ /* 0x000fe4000000000a */
[----:B------:R-:W0:Y:S06]  /*04e0*/  F2F.F64.F32 R10, R8 ;  /* 0x00000008000a7310 */ /* 0x000e2c0000201800 */
[----:B------:R-:W-:-:S08]  /*04f0*/  DFMA R16, R14, R16, R14 ;  /* 0x000000100e10722b */ /* 0x000fd0000000000e */
[----:B------:R-:W-:Y:S02]  /*0500*/  DFMA R18, -R4, R16, 1 ;  /* 0x3ff000000412742b */ /* 0x000fe40000000110 */
[----:B0-----:R-:W-:-:S06]  /*0510*/  DADD R14, R10, 0.5 ;  /* 0x3fe000000a0e7429 */ /* 0x001fcc0000000000 */
[----:B------:R-:W-:-:S04]  /*0520*/  DFMA R18, R16, R18, R16 ;  /* 0x000000121012722b */ /* 0x000fc80000000010 */
[----:B------:R-:W-:-:S04]  /*0530*/  FSETP.GEU.AND P1, PT, |R15|, 6.5827683646048100446e-37, PT ;  /* 0x036000000f00780b */ /* 0x000fc80003f2e200 */
[----:B------:R-:W-:-:S08]  /*0540*/  DMUL R10, R14, R18 ;  /* 0x000000120e0a7228 */ /* 0x000fd00000000000 */
[----:B------:R-:W-:-:S08]  /*0550*/  DFMA R16, -R4, R10, R14 ;  /* 0x0000000a0410722b */ /* 0x000fd0000000010e */
[----:B------:R-:W-:Y:S01]  /*0560*/  DFMA R18, R18, R16, R10 ;  /* 0x000000101212722b */ /* 0x000fe2000000000a */
[----:B------:R-:W0:Y:S09]  /*0570*/  F2I.F64.TRUNC R10, R12 ;  /* 0x0000000c000a7311 */ /* 0x000e32000030d100 */
[----:B------:R-:W-:-:S05]  /*0580*/  FFMA R0, RZ, R5, R19 ;  /* 0x00000005ff007223 */ /* 0x000fca0000000013 */
[----:B------:R-:W-:Y:S01]  /*0590*/  FSETP.GT.AND P0, PT, |R0|, 1.469367938527859385e-39, PT ;  /* 0x001000000000780b */ /* 0x000fe20003f04200 */
[----:B0-----:R-:W-:-:S12]  /*05a0*/  VIADD R10, R10, 0x1 ;  /* 0x000000010a0a7836 */ /* 0x001fd80000000000 */
[----:B------:R-:W-:Y:S05]  /*05b0*/  @P0 BRA P1, `(.L_x_7) ;  /* 0x0000000000200947 */ /* 0x000fea0000800000 */
[----:B------:R-:W-:Y:S01]  /*05c0*/  MOV R2, R14 ;  /* 0x0000000e00027202 */ /* 0x000fe20000000f00 */
[----:B------:R-:W-:Y:S01]  /*05d0*/  IMAD.MOV.U32 R11, RZ, RZ, R15 ;  /* 0x000000ffff0b7224 */ /* 0x000fe200078e000f */
[----:B------:R-:W-:Y:S01]  /*05e0*/  MOV R12, R4 ;  /* 0x00000004000c7202 */ /* 0x000fe20000000f00 */
[----:B------:R-:W-:Y:S01]  /*05f0*/  IMAD.MOV.U32 R13, RZ, RZ, R5 ;  /* 0x000000ffff0d7224 */ /* 0x000fe200078e0005 */
[----:B------:R-:W-:-:S07]  /*0600*/  MOV R0, 0x620 ;  /* 0x0000062000007802 */ /* 0x000fce0000000f00 */
[----:B------:R-:W-:Y:S05]  /*0610*/  CALL.REL.NOINC `($__internal_0_$__cuda_sm20_div_rn_f64_full) ;  /* 0x0000002400387944 */ /* 0x000fea0003c00000 */
[----:B------:R-:W-:Y:S01]  /*0620*/  MOV R18, R12 ;  /* 0x0000000c00127202 */ /* 0x000fe20000000f00 */
[----:B------:R-:W-:-:S07]  /*0630*/  IMAD.MOV.U32 R19, RZ, RZ, R13 ;  /* 0x000000ffff137224 */ /* 0x000fce00078e000d */
.L_x_7:
[----:B------:R-:W-:Y:S05]  /*0640*/  BSYNC.RECONVERGENT B1 ;  /* 0x0000000000017941 */ /* 0x000fea0003800200 */
.L_x_6:
[----:B------:R-:W0:Y:S01]  /*0650*/  LDCU UR4, c[0x0][0x3d8] ;  /* 0x00007b00ff0477ac */ /* 0x000e220008000800 */
[----:B------:R-:W1:Y:S01]  /*0660*/  LDC.64 R4, c[0x0][0x3f8] ;  /* 0x0000fe00ff047b82 */ /* 0x000e620000000a00 */
[----:B------:R2:W3:Y:S01]  /*0670*/  F2I.F64.TRUNC R19, R18 ;  /* 0x0000001200137311 */ /* 0x0004e2000030d100 */
[----:B------:R-:W-:-:S06]  /*0680*/  CS2R R16, SRZ ;  /* 0x0000000000107805 */ /* 0x000fcc000001ff00 */
[----:B------:R-:W4:Y:S01]  /*0690*/  LDC.64 R14, c[0x0][0x3d0] ;  /* 0x0000f400ff0e7b82 */ /* 0x000f220000000a00 */
[----:B--2---:R-:W-:Y:S01]  /*06a0*/  IMAD.MOV.U32 R18, RZ, RZ, RZ ;  /* 0x000000ffff127224 */ /* 0x004fe200078e00ff */
[----:B0-----:R-:W0:Y:S01]  /*06b0*/  F2F.F64.F32 R24, UR4 ;  /* 0x0000000400187d10 */ /* 0x001e220008201800 */
[----:B-1----:R-:W-:Y:S01]  /*06c0*/  VIADD R12, R5, 0x2 ;  /* 0x00000002050c7836 */ /* 0x002fe20000000000 */
[----:B------:R-:W-:Y:S02]  /*06d0*/  IADD3 R11, PT, PT, R4, 0x2, RZ ;  /* 0x00000002040b7810 */ /* 0x000fe40007ffe0ff */
[----:B------:R-:W-:Y:S01]  /*06e0*/  CS2R R4, SRZ ;  /* 0x0000000000047805 */ /* 0x000fe2000001ff00 */
[----:B---3--:R-:W-:Y:S02]  /*06f0*/  IMAD R19, R19, R12, RZ ;  /* 0x0000000c13137224 */ /* 0x008fe400078e02ff */
[----:B----4-:R-:W-:Y:S01]  /*0700*/  FMUL R13, R14, R14 ;  /* 0x0000000e0e0d7220 */ /* 0x010fe20000400000 */
[----:B------:R-:W-:Y:S01]  /*0710*/  FMUL R14, R15, R15 ;  /* 0x0000000f0f0e7220 */ /* 0x000fe20000400000 */
[----:B0-----:R-:W-:-:S07]  /*0720*/  MOV R15, 0xffffffff ;  /* 0xffffffff000f7802 */ /* 0x001fce0000000f00 */
.L_x_42:
[----:B------:R-:W-:Y:S02]  /*0730*/  MOV R20, R15 ;  /* 0x0000000f00147202 */ /* 0x000fe40000000f00 */
[----:B------:R-:W-:Y:S01]  /*0740*/  SHF.R.S32.HI R22, RZ, 0x1f, R15 ;  /* 0x0000001fff167819 */ /* 0x000fe2000001140f */
[----:B------:R-:W-:Y:S01]  /*0750*/  VIADD R15, R15, 0x1 ;  /* 0x000000010f0f7836 */ /* 0x000fe20000000000 */
[----:B------:R-:W-:-:S04]  /*0760*/  MOV R21, 0xffffffff ;  /* 0xffffffff00157802 */ /* 0x000fc80000000f00 */
[----:B------:R-:W-:-:S13]  /*0770*/  ISETP.NE.AND P2, PT, R15, 0x2, PT ;  /* 0x000000020f00780c */ /* 0x000fda0003f45270 */
.L_x_41:
[----:B------:R-:W0:Y:S01]  /*0780*/  LDCU.64 UR4, c[0x0][0x3e8] ;  /* 0x00007d00ff0477ac */ /* 0x000e220008000a00 */
[----:B------:R-:W-:Y:S02]  /*0790*/  IADD3 R32, PT, PT, R19, R10, R21 ;  /* 0x0000000a13207210 */ /* 0x000fe40007ffe015 */
[----:B------:R-:W-:-:S03]  /*07a0*/  IADD3 R23, P0, PT, R9, R20, RZ ;  /* 0x0000001409177210 */ /* 0x000fc60007f1e0ff */
[----:B------:R-:W-:Y:S01]  /*07b0*/  IMAD R0, R11, R32, RZ ;  /* 0x000000200b007224 */ /* 0x000fe200078e02ff */
[----:B------:R-:W-:-:S04]  /*07c0*/  LEA.HI.X.SX32 R26, R9, R22, 0x1, P0 ;  /* 0x00000016091a7211 */ /* 0x000fc800000f0eff */
[----:B------:R-:W-:-:S04]  /*07d0*/  IADD3 R2, P0, PT, R0, R23, RZ ;  /* 0x0000001700027210 */ /* 0x000fc80007f1e0ff */
[----:B------:R-:W-:Y:S02]  /*07e0*/  LEA.HI.X.SX32 R27, R0, R26, 0x1, P0 ;  /* 0x0000001a001b7211 */ /* 0x000fe400000f0eff */
[----:B0-----:R-:W-:-:S04]  /*07f0*/  LEA R28, P0, R2, UR4, 0x2 ;  /* 0x00000004021c7c11 */ /* 0x001fc8000f8010ff */
[----:B------:R-:W-:-:S05]  /*0800*/  LEA.HI.X R29, R2, UR5, R27, 0x2, P0 ;  /* 0x00000005021d7c11 */ /* 0x000fca00080f141b */
[----:B------:R-:W2:Y:S01]  /*0810*/  LDG.E R42, desc[UR16][R28.64+0x4] ;  /* 0x000004101c2a7981 */ /* 0x000ea2000c1e1900 */
[----:B------:R-:W-:Y:S01]  /*0820*/  VIADD R21, R21, 0x1 ;  /* 0x0000000115157836 */ /* 0x000fe20000000000 */
[----:B------:R-:W-:Y:S04]  /*0830*/  BSSY.RECONVERGENT B3, `(.L_x_8) ;  /* 0x000006d000037945 */ /* 0x000fe80003800200 */
[----:B------:R-:W-:Y:S02]  /*0840*/  ISETP.NE.AND P3, PT, R21, 0x2, PT ;  /* 0x000000021500780c */ /* 0x000fe40003f65270 */
[----:B--2---:R-:W-:-:S13]  /*0850*/  ISETP.GE.AND P0, PT, R42, RZ, PT ;  /* 0x000000ff2a00720c */ /* 0x004fda0003f06270 */
[----:B------:R-:W-:Y:S05]  /*0860*/  @!P0 BRA `(.L_x_9) ;  /* 0x0000000400a48947 */ /* 0x000fea0003800000 */
.L_x_18:
[----:B------:R-:W-:Y:S01]  /*0870*/  ISETP.NE.AND P0, PT, R42, R3, PT ;  /* 0x000000032a00720c */ /* 0x000fe20003f05270 */
[----:B------:R-:W-:-:S12]  /*0880*/  BSSY.RECONVERGENT B4, `(.L_x_10) ;  /* 0x0000062000047945 */ /* 0x000fd80003800200 */
[----:B------:R-:W-:Y:S05]  /*0890*/  @!P0 BRA `(.L_x_11) ;  /* 0x0000000400808947 */ /* 0x000fea0003800000 */
[----:B------:R-:W0:Y:S08]  /*08a0*/  LDC.64 R30, c[0x0][0x3a8] ;  /* 0x0000ea00ff1e7b82 */ /* 0x000e300000000a00 */
[----:B------:R-:W1:Y:S08]  /*08b0*/  LDC.64 R34, c[0x0][0x3a0] ;  /* 0x0000e800ff227b82 */ /* 0x000e700000000a00 */
[----:B------:R-:W2:Y:S01]  /*08c0*/  LDC.64 R28, c[0x0][0x3b0] ;  /* 0x0000ec00ff1c7b82 */ /* 0x000ea20000000a00 */
[----:B0-----:R-:W-:-:S06]  /*08d0*/  IMAD.WIDE.U32 R36, R42, 0x4, R30 ;  /* 0x000000042a247825 */ /* 0x001fcc00078e001e */
[----:B------:R-:W3:Y:S01]  /*08e0*/  LDG.E R36, desc[UR16][R36.64] ;  /* 0x0000001024247981 */ /* 0x000ee2000c1e1900 */
[----:B-1----:R-:W-:-:S05]  /*08f0*/  IMAD.WIDE.U32 R34, R42, 0x4, R34 ;  /* 0x000000042a227825 */ /* 0x002fca00078e0022 */
[----:B------:R-:W4:Y:S01]  /*0900*/  LDG.E R27, desc[UR16][R34.64] ;  /* 0x00000010221b7981 */ /* 0x000f22000c1e1900 */
[----:B--2---:R-:W-:-:S05]  /*0910*/  IMAD.WIDE.U32 R38, R42, 0x4, R28 ;  /* 0x000000042a267825 */ /* 0x004fca00078e001c */
[----:B------:R-:W2:Y:S01]  /*0920*/  LDG.E R29, desc[UR16][R38.64] ;  /* 0x00000010261d7981 */ /* 0x000ea2000c1e1900 */
[----:B---3--:R-:W-:-:S04]  /*0930*/  FADD R28, R7, -R36 ;  /* 0x80000024071c7221 */ /* 0x008fc80000000000 */
[----:B------:R-:W-:Y:S01]  /*0940*/  FMUL R0, R28, R28 ;  /* 0x0000001c1c007220 */ /* 0x000fe20000400000 */
[----:B----4-:R-:W-:-:S04]  /*0950*/  FADD R27, R6, -R27 ;  /* 0x8000001b061b7221 */ /* 0x010fc80000000000 */
[----:B------:R-:W-:Y:S01]  /*0960*/  FFMA R0, R27, R27, R0 ;  /* 0x0000001b1b007223 */ /* 0x000fe20000000000 */
[----:B--2---:R-:W-:-:S04]  /*0970*/  FADD R29, R8, -R29 ;  /* 0x8000001d081d7221 */ /* 0x004fc80000000000 */
[----:B------:R-:W-:-:S05]  /*0980*/  FFMA R30, R29, R29, R0 ;  /* 0x0000001d1d1e7223 */ /* 0x000fca0000000000 */
[----:B------:R-:W-:-:S13]  /*0990*/  FSETP.GEU.AND P0, PT, R30, R14, PT ;  /* 0x0000000e1e00720b */ /* 0x000fda0003f0e000 */
[----:B------:R-:W-:Y:S05]  /*09a0*/  @P0 BRA `(.L_x_11) ;  /* 0x00000004003c0947 */ /* 0x000fea0003800000 */
[----:B------:R-:W0:Y:S01]  /*09b0*/  F2F.F64.F32 R40, R30 ;  /* 0x0000001e00287310 */ /* 0x000e220000201800 */
[----:B------:R-:W-:Y:S01]  /*09c0*/  IMAD.MOV.U32 R34, RZ, RZ, 0x0 ;  /* 0x00000000ff227424 */ /* 0x000fe200078e00ff */
[----:B------:R-:W-:Y:S01]  /*09d0*/  MOV R35, 0x3fd80000 ;  /* 0x3fd8000000237802 */ /* 0x000fe20000000f00 */
[----:B------:R-:W-:Y:S05]  /*09e0*/  BSSY.RECONVERGENT B1, `(.L_x_12) ;  /* 0x0000017000017945 */ /* 0x000fea0003800200 */
[----:B0-----:R-:W0:Y:S01]  /*09f0*/  MUFU.RSQ64H R39, R41 ;  /* 0x0000002900277308 */ /* 0x001e220000001c00 */
[----:B------:R-:W-:-:S04]  /*0a00*/  IADD3 R38, PT, PT, R41, -0x3500000, RZ ;  /* 0xfcb0000029267810 */ /* 0x000fc80007ffe0ff */
[----:B------:R-:W-:Y:S02]  /*0a10*/  ISETP.GE.U32.AND P0, PT, R38, 0x7ca00000, PT ;  /* 0x7ca000002600780c */ /* 0x000fe40003f06070 */
[----:B0-----:R-:W-:-:S08]  /*0a20*/  DMUL R36, R38, R38 ;  /* 0x0000002626247228 */ /* 0x001fd00000000000 */
[----:B------:R-:W-:-:S08]  /*0a30*/  DFMA R36, R40, -R36, 1 ;  /* 0x3ff000002824742b */ /* 0x000fd00000000824 */
[----:B------:R-:W-:Y:S02]  /*0a40*/  DFMA R34, R36, R34, 0.5 ;  /* 0x3fe000002422742b */ /* 0x000fe40000000022 */
[----:B------:R-:W-:-:S08]  /*0a50*/  DMUL R46, R38, R36 ;  /* 0x00000024262e7228 */ /* 0x000fd00000000000 */
[----:B------:R-:W-:-:S08]  /*0a60*/  DFMA R46, R34, R46, R38 ;  /* 0x0000002e222e722b */ /* 0x000fd00000000026 */
[----:B------:R-:W-:Y:S02]  /*0a70*/  DMUL R44, R40, R46 ;  /* 0x0000002e282c7228 */ /* 0x000fe40000000000 */
[----:B------:R-:W-:Y:S01]  /*0a80*/  VIADD R35, R47, 0xfff00000 ;  /* 0xfff000002f237836 */ /* 0x000fe20000000000 */
[----:B------:R-:W-:-:S05]  /*0a90*/  MOV R34, R46 ;  /* 0x0000002e00227202 */ /* 0x000fca0000000f00 */
[----:B------:R-:W-:-:S08]  /*0aa0*/  DFMA R36, R44, -R44, R40 ;  /* 0x8000002c2c24722b */ /* 0x000fd00000000028 */
[----:B------:R-:W-:Y:S01]  /*0ab0*/  DFMA R48, R36, R34, R44 ;  /* 0x000000222430722b */ /* 0x000fe2000000002c */
[----:B------:R-:W-:Y:S10]  /*0ac0*/  @!P0 BRA `(.L_x_13) ;  /* 0x0000000000208947 */ /* 0x000ff40003800000 */
[----:B------:R-:W-:Y:S01]  /*0ad0*/  IMAD.MOV.U32 R34, RZ, RZ, R46 ;  /* 0x000000ffff227224 */ /* 0x000fe200078e002e */
[----:B------:R-:W-:Y:S01]  /*0ae0*/  MOV R39, R41 ;  /* 0x0000002900277202 */ /* 0x000fe20000000f00 */
[----:B------:R-:W-:Y:S01]  /*0af0*/  IMAD.MOV.U32 R2, RZ, RZ, R44 ;  /* 0x000000ffff027224 */ /* 0x000fe200078e002c */
[----:B------:R-:W-:Y:S02]  /*0b00*/  MOV R33, R45 ;  /* 0x0000002d00217202 */ /* 0x000fe40000000f00 */
[----:B------:R-:W-:-:S07]  /*0b10*/  MOV R0, 0xb30 ;  /* 0x00000b3000007802 */ /* 0x000fce0000000f00 */
[----:B------:R-:W-:Y:S05]  /*0b20*/  CALL.REL.NOINC `($__internal_1_$__cuda_sm20_dsqrt_rn_f64_mediumpath_v1) ;  /* 0x0000002400707944 */ /* 0x000fea0003c00000 */
[----:B------:R-:W-:Y:S01]  /*0b30*/  IMAD.MOV.U32 R48, RZ, RZ, R34 ;  /* 0x000000ffff307224 */ /* 0x000fe200078e0022 */
[----:B------:R-:W-:-:S07]  /*0b40*/  MOV R49, R35 ;  /* 0x0000002300317202 */ /* 0x000fce0000000f00 */
.L_x_13:
[----:B------:R-:W-:Y:S05]  /*0b50*/  BSYNC.RECONVERGENT B1 ;  /* 0x0000000000017941 */ /* 0x000fea0003800200 */
.L_x_12:
[----:B------:R-:W0:Y:S01]  /*0b60*/  MUFU.RCP R33, R30 ;  /* 0x0000001e00217308 */ /* 0x000e220000001000 */
[----:B------:R-:W-:Y:S07]  /*0b70*/  BSSY.RECONVERGENT B5, `(.L_x_14) ;  /* 0x000000d000057945 */ /* 0x000fee0003800200 */
[----:B------:R-:W1:Y:S08]  /*0b80*/  FCHK P0, R13, R30 ;  /* 0x0000001e0d007302 */ /* 0x000e700000000000 */
[----:B------:R2:W3:Y:S01]  /*0b90*/  F2F.F32.F64 R31, R48 ;  /* 0x00000030001f7310 */ /* 0x0004e20000301000 */
[----:B0-----:R-:W-:-:S04]  /*0ba0*/  FFMA R0, -R30, R33, 1 ;  /* 0x3f8000001e007423 */ /* 0x001fc80000000121 */
[----:B------:R-:W-:-:S04]  /*0bb0*/  FFMA R0, R33, R0, R33 ;  /* 0x0000000021007223 */ /* 0x000fc80000000021 */
[----:B------:R-:W-:-:S04]  /*0bc0*/  FFMA R33, R0, R13, RZ ;  /* 0x0000000d00217223 */ /* 0x000fc800000000ff */
[----:B------:R-:W-:-:S04]  /*0bd0*/  FFMA R2, -R30, R33, R13 ;  /* 0x000000211e027223 */ /* 0x000fc8000000010d */
[----:B------:R-:W-:Y:S01]  /*0be0*/  FFMA R0, R0, R2, R33 ;  /* 0x0000000200007223 */ /* 0x000fe20000000021 */
[----:B-123--:R-:W-:Y:S06]  /*0bf0*/  @!P0 BRA `(.L_x_15) ;  /* 0x0000000000108947 */ /* 0x00efec0003800000 */
[----:B------:R-:W-:Y:S01]  /*0c00*/  MOV R0, R13 ;  /* 0x0000000d00007202 */ /* 0x000fe20000000f00 */
[----:B------:R-:W-:Y:S01]  /*0c10*/  IMAD.MOV.U32 R37, RZ, RZ, R30 ;  /* 0x000000ffff257224 */ /* 0x000fe200078e001e */
[----:B------:R-:W-:-:S07]  /*0c20*/  MOV R2, 0xc40 ;  /* 0x00000c4000027802 */ /* 0x000fce0000000f00 */
[----:B------:R-:W-:Y:S05]  /*0c30*/  CALL.REL.NOINC `($__internal_2_$__cuda_sm3x_div_rn_noftz_f32_slowpath) ;  /* 0x0000002400d87944 */ /* 0x000fea0003c00000 */
.L_x_15:
[----:B------:R-:W-:Y:S05]  /*0c40*/  BSYNC.RECONVERGENT B5 ;  /* 0x0000000000057941 */ /* 0x000fea0003800200 */
.L_x_14:
[----:B------:R-:W0:Y:S01]  /*0c50*/  LDCU UR5, c[0x0][0x3e0] ;  /* 0x00007c00ff0577ac */ /* 0x000e220008000800 */
[-C--:B------:R-:W-:Y:S01]  /*0c60*/  FMUL R33, R0, R0.reuse ;  /* 0x0000000000217220 */ /* 0x080fe20000400000 */
[----:B------:R-:W-:Y:S01]  /*0c70*/  BSSY.RECONVERGENT B5, `(.L_x_16) ;  /* 0x000001d000057945 */ /* 0x000fe20003800200 */
[----:B------:R-:W1:Y:S02]  /*0c80*/  LDCU UR6, c[0x0][0x3d4] ;  /* 0x00007a80ff0677ac */ /* 0x000e640008000800 */
[----:B------:R-:W-:Y:S01]  /*0c90*/  FMUL R33, R33, R0 ;  /* 0x0000000021217220 */ /* 0x000fe20000400000 */
[----:B------:R-:W2:Y:S03]  /*0ca0*/  LDCU UR4, c[0x0][0x3dc] ;  /* 0x00007b80ff0477ac */ /* 0x000ea60008000800 */
[----:B------:R-:W3:Y:S01]  /*0cb0*/  F2F.F64.F32 R38, R33 ;  /* 0x0000002100267310 */ /* 0x000ee20000201800 */
[----:B0-----:R-:W-:-:S07]  /*0cc0*/  FMUL R0, R31, UR5 ;  /* 0x000000051f007c20 */ /* 0x001fce0008400000 */
[----:B------:R-:W0:Y:S01]  /*0cd0*/  F2F.F64.F32 R34, R0 ;  /* 0x0000000000227310 */ /* 0x000e220000201800 */
[----:B-1----:R-:W-:Y:S01]  /*0ce0*/  FADD R31, R31, -UR6 ;  /* 0x800000061f1f7e21 */ /* 0x002fe20008000000 */
[C---:B---3--:R-:W-:Y:S02]  /*0cf0*/  DADD R40, R38.reuse, -0.5 ;  /* 0xbfe0000026287429 */ /* 0x048fe40000000000 */
[----:B------:R-:W-:Y:S01]  /*0d00*/  DADD R44, R38, -1 ;  /* 0xbff00000262c7429 */ /* 0x000fe20000000000 */
[----:B--2---:R-:W-:-:S04]  /*0d10*/  FMUL R2, R31, UR4 ;  /* 0x000000041f027c20 */ /* 0x004fc80008400000 */
[----:B------:R-:W1:Y:S03]  /*0d20*/  F2F.F64.F32 R36, R2 ;  /* 0x0000000200247310 */ /* 0x000e660000201800 */
[C---:B------:R-:W-:Y:S02]  /*0d30*/  DFMA R44, R38.reuse, R44, -R24 ;  /* 0x0000002c262c722b */ /* 0x040fe40000000818 */
[----:B0-----:R-:W-:-:S03]  /*0d40*/  DFMA R34, R38, R40, R34 ;  /* 0x000000282622722b */ /* 0x001fc60000000022 */
[----:B------:R-:W0:Y:S03]  /*0d50*/  MUFU.RCP R41, R30 ;  /* 0x0000001e00297308 */ /* 0x000e260000001000 */
[----:B-1----:R-:W-:-:S05]  /*0d60*/  DADD R36, R44, -R36 ;  /* 0x000000002c247229 */ /* 0x002fca0000000824 */
[----:B------:R-:W1:Y:S08]  /*0d70*/  F2F.F32.F64 R31, R34 ;  /* 0x00000022001f7310 */ /* 0x000e700000301000 */
[----:B------:R2:W3:Y:S01]  /*0d80*/  F2F.F32.F64 R33, R36 ;  /* 0x0000002400217310 */ /* 0x0004e20000301000 */
[----:B0-----:R-:W-:-:S04]  /*0d90*/  FFMA R0, -R30, R41, 1 ;  /* 0x3f8000001e007423 */ /* 0x001fc80000000129 */
[----:B------:R-:W-:-:S03]  /*0da0*/  FFMA R0, R41, R0, R41 ;  /* 0x0000000029007223 */ /* 0x000fc60000000029 */
[----:B-1----:R-:W0:Y:S01]  /*0db0*/  FCHK P0, R31, R30 ;  /* 0x0000001e1f007302 */ /* 0x002e220000000000 */
[----:B------:R-:W-:-:S04]  /*0dc0*/  FFMA R39, R0, R31, RZ ;  /* 0x0000001f00277223 */ /* 0x000fc800000000ff */
[----:B------:R-:W-:-:S04]  /*0dd0*/  FFMA R2, -R30, R39, R31 ;  /* 0x000000271e027223 */ /* 0x000fc8000000011f */
[----:B------:R-:W-:Y:S01]  /*0de0*/  FFMA R0, R0, R2, R39 ;  /* 0x0000000200007223 */ /* 0x000fe20000000027 */
[----:B0-23--:R-:W-:Y:S06]  /*0df0*/  @!P0 BRA `(.L_x_17) ;  /* 0x0000000000108947 */ /* 0x00dfec0003800000 */
[----:B------:R-:W-:Y:S02]  /*0e00*/  MOV R37, R30 ;  /* 0x0000001e00257202 */ /* 0x000fe40000000f00 */
[----:B------:R-:W-:Y:S02]  /*0e10*/  MOV R0, R31 ;  /* 0x0000001f00007202 */ /* 0x000fe40000000f00 */
[----:B------:R-:W-:-:S07]  /*0e20*/  MOV R2, 0xe40 ;  /* 0x00000e4000027802 */ /* 0x000fce0000000f00 */
[----:B------:R-:W-:Y:S05]  /*0e30*/  CALL.REL.NOINC `($__internal_2_$__cuda_sm3x_div_rn_noftz_f32_slowpath) ;  /* 0x0000002400587944 */ /* 0x000fea0003c00000 */
.L_x_17:
[----:B------:R-:W-:Y:S05]  /*0e40*/  BSYNC.RECONVERGENT B5 ;  /* 0x0000000000057941 */ /* 0x000fea0003800200 */
.L_x_16:
[-C--:B------:R-:W-:Y:S01]  /*0e50*/  FFMA R18, R27, R0.reuse, R18 ;  /* 0x000000001b127223 */ /* 0x080fe20000000012 */
[-C--:B------:R-:W-:Y:S01]  /*0e60*/  FFMA R17, R28, R0.reuse, R17 ;  /* 0x000000001c117223 */ /* 0x080fe20000000011 */
[----:B------:R-:W-:Y:S01]  /*0e70*/  FFMA R16, R29, R0, R16 ;  /* 0x000000001d107223 */ /* 0x000fe20000000010 */
[----:B------:R-:W-:Y:S01]  /*0e80*/  FFMA R4, R33, 0.5, R4 ;  /* 0x3f00000021047823 */ /* 0x000fe20000000004 */
[----:B------:R-:W-:-:S07]  /*0e90*/  FFMA R5, R31, 0.5, R5 ;  /* 0x3f0000001f057823 */ /* 0x000fce0000000005 */
.L_x_11:
[----:B------:R-:W-:Y:S05]  /*0ea0*/  BSYNC.RECONVERGENT B4 ;  /* 0x0000000000047941 */ /* 0x000fea0003800200 */
.L_x_10:
[----:B------:R-:W0:Y:S02]  /*0eb0*/  LDC.64 R28, c[0x0][0x3f0] ;  /* 0x0000fc00ff1c7b82 */ /* 0x000e240000000a00 */
[----:B0-----:R-:W-:-:S05]  /*0ec0*/  IMAD.WIDE.U32 R28, R42, 0x4, R28 ;  /* 0x000000042a1c7825 */ /* 0x001fca00078e001c */
[----:B------:R-:W2:Y:S02]  /*0ed0*/  LDG.E R42, desc[UR16][R28.64] ;  /* 0x000000101c2a7981 */ /* 0x000ea4000c1e1900 */
[----:B--2---:R-:W-:-:S13]  /*0ee0*/  ISETP.GT.AND P0, PT, R42, -0x1, PT ;  /* 0xffffffff2a00780c */ /* 0x004fda0003f04270 */
[----:B------:R-:W-:Y:S05]  /*0ef0*/  @P0 BRA `(.L_x_18) ;  /* 0xfffffff8005c0947 */ /* 0x000fea000383ffff */
.L_x_9:
[----:B------:R-:W-:Y:S05]  /*0f00*/  BSYNC.RECONVERGENT B3 ;  /* 0x0000000000037941 */ /* 0x000fea0003800200 */
.L_x_8:
[----:B------:R-:W0:Y:S01]  /*0f10*/  LDCU.64 UR4, c[0x0][0x3e8] ;  /* 0x00007d00ff0477ac */ /* 0x000e220008000a00 */
[----:B------:R-:W-:-:S04]  /*0f20*/  IMAD.IADD R27, R12, 0x1, R32 ;  /* 0x000000010c1b7824 */ /* 0x000fc800078e0220 */
[----:B------:R-:W-:-:S05]  /*0f30*/  IMAD R0, R11, R27, RZ ;  /* 0x0000001b0b007224 */ /* 0x000fca00078e02ff */
[----:B------:R-:W-:-:S04]  /*0f40*/  IADD3 R2, P0, PT, R0, R23, RZ ;  /* 0x0000001700027210 */ /* 0x000fc80007f1e0ff */
[----:B------:R-:W-:Y:S02]  /*0f50*/  LEA.HI.X.SX32 R29, R0, R26, 0x1, P0 ;  /* 0x0000001a001d7211 */ /* 0x000fe400000f0eff */
[----:B0-----:R-:W-:-:S04]  /*0f60*/  LEA R28, P0, R2, UR4, 0x2 ;  /* 0x00000004021c7c11 */ /* 0x001fc8000f8010ff */
[----:B------:R-:W-:-:S05]  /*0f70*/  LEA.HI.X R29, R2, UR5, R29, 0x2, P0 ;  /* 0x00000005021d7c11 */ /* 0x000fca00080f141d */
[----:B------:R-:W2:Y:S01]  /*0f80*/  LDG.E R28, desc[UR16][R28.64+0x4] ;  /* 0x000004101c1c7981 */ /* 0x000ea2000c1e1900 */
[----:B------:R-:W-:Y:S01]  /*0f90*/  BSSY.RECONVERGENT B3, `(.L_x_19) ;  /* 0x000006c000037945 */ /* 0x000fe20003800200 */
[----:B--2---:R-:W-:-:S13]  /*0fa0*/  ISETP.GE.AND P0, PT, R28, RZ, PT ;  /* 0x000000ff1c00720c */ /* 0x004fda0003f06270 */
[----:B------:R-:W-:Y:S05]  /*0fb0*/  @!P0 BRA `(.L_x_20) ;  /* 0x0000000400a48947 */ /* 0x000fea0003800000 */
.L_x_29:
        /* <DEDUP_REMOVED lines=21> */
[----:B------:R-:W-:Y:S01]  /*1110*/  MOV R34, 0x0 ;  /* 0x0000000000227802 */ /* 0x000fe20000000f00 */
[----:B------:R-:W-:Y:S01]  /*1120*/  IMAD.MOV.U32 R35, RZ, RZ, 0x3fd80000 ;  /* 0x3fd80000ff237424 */ /* 0x000fe200078e00ff */
        /* <DEDUP_REMOVED lines=10> */
[----:B------:R-:W-:Y:S02]  /*11d0*/  IADD3 R35, PT, PT, R45, -0x100000, RZ ;  /* 0xfff000002d237810 */ /* 0x000fe40007ffe0ff */
[----:B------:R-:W-:-:S04]  /*11e0*/  MOV R34, R44 ;  /* 0x0000002c00227202 */ /* 0x000fc80000000f00 */
        /* <DEDUP_REMOVED lines=9> */
[----:B------:R-:W-:Y:S02]  /*1280*/  MOV R46, R34 ;  /* 0x00000022002e7202 */ /* 0x000fe40000000f00 */
[----:B------:R-:W-:-:S07]  /*1290*/  MOV R47, R35 ;  /* 0x00000023002f7202 */ /* 0x000fce0000000f00 */
.L_x_24:
[----:B------:R-:W-:Y:S05]  /*12a0*/  BSYNC.RECONVERGENT B1 ;  /* 0x0000000000017941 */ /* 0x000fea0003800200 */
.L_x_23:
        /* <DEDUP_REMOVED lines=10> */
[----:B------:R-:W-:Y:S01]  /*1350*/  IMAD.MOV.U32 R0, RZ, RZ, R13 ;  /* 0x000000ffff007224 */ /* 0x000fe200078e000d */
[----:B------:R-:W-:Y:S02]  /*1360*/  MOV R37, R32 ;  /* 0x0000002000257202 */ /* 0x000fe40000000f00 */
[----:B------:R-:W-:-:S07]  /*1370*/  MOV R2, 0x1390 ;  /* 0x0000139000027802 */ /* 0x000fce0000000f00 */
[----:B------:R-:W-:Y:S05]  /*1380*/  CALL.REL.NOINC `($__internal_2_$__cuda_sm3x_div_rn_noftz_f32_slowpath) ;  /* 0x0000002000047944 */ /* 0x000fea0003c00000 */
.L_x_26:
[----:B------:R-:W-:Y:S05]  /*1390*/  BSYNC.RECONVERGENT B5 ;  /* 0x0000000000057941 */ /* 0x000fea0003800200 */
.L_x_25:
[----:B------:R-:W0:Y:S01]  /*13a0*/  LDCU UR6, c[0x0][0x3e0] ;  /* 0x00007c00ff0677ac */ /* 0x000e220008000800 */
[-C--:B------:R-:W-:Y:S01]  /*13b0*/  FMUL R35, R0, R0.reuse ;  /* 0x0000000000237220 */ /* 0x080fe20000400000 */
[----:B------:R-:W1:Y:S01]  /*13c0*/  MUFU.RCP R45, R32 ;  /* 0x00000020002d7308 */ /* 0x000e620000001000 */
[----:B------:R-:W-:Y:S01]  /*13d0*/  BSSY.RECONVERGENT B5, `(.L_x_27) ;  /* 0x000001c000057945 */ /* 0x000fe20003800200 */
[----:B------:R-:W2:Y:S01]  /*13e0*/  LDCU UR4, c[0x0][0x3d4] ;  /* 0x00007a80ff0477ac */ /* 0x000ea20008000800 */
[----:B------:R-:W-:Y:S01]  /*13f0*/  FMUL R38, R35, R0 ;  /* 0x0000000023267220 */ /* 0x000fe20000400000 */
[----:B------:R-:W3:Y:S05]  /*1400*/  LDCU UR5, c[0x0][0x3dc] ;  /* 0x00007b80ff0577ac */ /* 0x000eea0008000800 */
[----:B------:R-:W4:Y:S01]  /*1410*/  F2F.F64.F32 R38, R38 ;  /* 0x0000002600267310 */ /* 0x000f220000201800 */
[C---:B0-----:R-:W-:Y:S01]  /*1420*/  FMUL R34, R33.reuse, UR6 ;  /* 0x0000000621227c20 */ /* 0x041fe20008400000 */
[----:B-1----:R-:W-:Y:S01]  /*1430*/  FFMA R0, -R32, R45, 1 ;  /* 0x3f80000020007423 */ /* 0x002fe2000000012d */
[----:B--2---:R-:W-:-:S03]  /*1440*/  FADD R33, R33, -UR4 ;  /* 0x8000000421217e21 */ /* 0x004fc60008000000 */
[----:B------:R-:W-:Y:S02]  /*1450*/  FFMA R0, R45, R0, R45 ;  /* 0x000000002d007223 */ /* 0x000fe4000000002d */
[----:B------:R-:W0:Y:S01]  /*1460*/  F2F.F64.F32 R34, R34 ;  /* 0x0000002200227310 */ /* 0x000e220000201800 */
[C---:B----4-:R-:W-:Y:S01]  /*1470*/  DADD R40, R38.reuse, -0.5 ;  /* 0xbfe0000026287429 */ /* 0x050fe20000000000 */
[----:B---3--:R-:W-:Y:S01]  /*1480*/  FMUL R2, R33, UR5 ;  /* 0x0000000521027c20 */ /* 0x008fe20008400000 */
[----:B------:R-:W-:-:S05]  /*1490*/  DADD R42, R38, -1 ;  /* 0xbff00000262a7429 */ /* 0x000fca0000000000 */
[----:B------:R-:W1:Y:S03]  /*14a0*/  F2F.F64.F32 R36, R2 ;  /* 0x0000000200247310 */ /* 0x000e660000201800 */
[C---:B------:R-:W-:Y:S02]  /*14b0*/  DFMA R42, R38.reuse, R42, -R24 ;  /* 0x0000002a262a722b */ /* 0x040fe40000000818 */
[----:B0-----:R-:W-:-:S06]  /*14c0*/  DFMA R40, R38, R40, R34 ;  /* 0x000000282628722b */ /* 0x001fcc0000000022 */
[----:B------:R-:W0:Y:S01]  /*14d0*/  F2F.F32.F64 R33, R40 ;  /* 0x0000002800217310 */ /* 0x000e220000301000 */
[----:B-1----:R-:W-:-:S07]  /*14e0*/  DADD R36, R42, -R36 ;  /* 0x000000002a247229 */ /* 0x002fce0000000824 */
[----:B------:R1:W2:Y:S01]  /*14f0*/  F2F.F32.F64 R35, R36 ;  /* 0x0000002400237310 */ /* 0x0002a20000301000 */
[----:B0-----:R-:W-:-:S07]  /*1500*/  FFMA R39, R0, R33, RZ ;  /* 0x0000002100277223 */ /* 0x001fce00000000ff */
[----:B------:R-:W0:Y:S01]  /*1510*/  FCHK P0, R33, R32 ;  /* 0x0000002021007302 */ /* 0x000e220000000000 */
[----:B------:R-:W-:-:S04]  /*1520*/  FFMA R2, -R32, R39, R33 ;  /* 0x0000002720027223 */ /* 0x000fc80000000121 */
[----:B------:R-:W-:Y:S01]  /*1530*/  FFMA R0, R0, R2, R39 ;  /* 0x0000000200007223 */ /* 0x000fe20000000027 */
[----:B012---:R-:W-:Y:S06]  /*1540*/  @!P0 BRA `(.L_x_28) ;  /* 0x0000000000108947 */ /* 0x007fec0003800000 */
[----:B------:R-:W-:Y:S01]  /*1550*/  MOV R37, R32 ;  /* 0x0000002000257202 */ /* 0x000fe20000000f00 */
[----:B------:R-:W-:Y:S01]  /*1560*/  IMAD.MOV.U32 R0, RZ, RZ, R33 ;  /* 0x000000ffff007224 */ /* 0x000fe200078e0021 */
[----:B------:R-:W-:-:S07]  /*1570*/  MOV R2, 0x1590 ;  /* 0x0000159000027802 */ /* 0x000fce0000000f00 */
[----:B------:R-:W-:Y:S05]  /*1580*/  CALL.REL.NOINC `($__internal_2_$__cuda_sm3x_div_rn_noftz_f32_slowpath) ;  /* 0x0000001c00847944 */ /* 0x000fea0003c00000 */
.L_x_28:
[----:B------:R-:W-:Y:S05]  /*1590*/  BSYNC.RECONVERGENT B5 ;  /* 0x0000000000057941 */ /* 0x000fea0003800200 */
.L_x_27:
[-C--:B------:R-:W-:Y:S01]  /*15a0*/  FFMA R18, R29, R0.reuse, R18 ;  /* 0x000000001d127223 */ /* 0x080fe20000000012 */
[-C--:B------:R-:W-:Y:S01]  /*15b0*/  FFMA R17, R30, R0.reuse, R17 ;  /* 0x000000001e117223 */ /* 0x080fe20000000011 */
[----:B------:R-:W-:Y:S01]  /*15c0*/  FFMA R16, R31, R0, R16 ;  /* 0x000000001f107223 */ /* 0x000fe20000000010 */
[----:B------:R-:W-:Y:S01]  /*15d0*/  FFMA R4, R35, 0.5, R4 ;  /* 0x3f00000023047823 */ /* 0x000fe20000000004 */
[----:B------:R-:W-:-:S07]  /*15e0*/  FFMA R5, R33, 0.5, R5 ;  /* 0x3f00000021057823 */ /* 0x000fce0000000005 */
.L_x_22:
[----:B------:R-:W-:Y:S05]  /*15f0*/  BSYNC.RECONVERGENT B4 ;  /* 0x0000000000047941 */ /* 0x000fea0003800200 */
.L_x_21:
[----:B------:R-:W0:Y:S02]  /*1600*/  LDC.64 R30, c[0x0][0x3f0] ;  /* 0x0000fc00ff1e7b82 */ /* 0x000e240000000a00 */
[----:B0-----:R-:W-:-:S06]  /*1610*/  IMAD.WIDE.U32 R28, R28, 0x4, R30 ;  /* 0x000000041c1c7825 */ /* 0x001fcc00078e001e */
[----:B------:R-:W2:Y:S02]  /*1620*/  LDG.E R28, desc[UR16][R28.64] ;  /* 0x000000101c1c7981 */ /* 0x000ea4000c1e1900 */
[----:B--2---:R-:W-:-:S13]  /*1630*/  ISETP.GT.AND P0, PT, R28, -0x1, PT ;  /* 0xffffffff1c00780c */ /* 0x004fda0003f04270 */
[----:B------:R-:W-:Y:S05]  /*1640*/  @P0 BRA `(.L_x_29) ;  /* 0xfffffff8005c0947 */ /* 0x000fea000383ffff */
.L_x_20:
[----:B------:R-:W-:Y:S05]  /*1650*/  BSYNC.RECONVERGENT B3 ;  /* 0x0000000000037941 */ /* 0x000fea0003800200 */
.L_x_19:
[----:B------:R-:W0:Y:S01]  /*1660*/  LDCU.64 UR4, c[0x0][0x3e8] ;  /* 0x00007d00ff0477ac */ /* 0x000e220008000a00 */
[----:B------:R-:W-:-:S05]  /*1670*/  IADD3 R0, PT, PT, R12, R27, RZ ;  /* 0x0000001b0c007210 */ /* 0x000fca0007ffe0ff */
        /* <DEDUP_REMOVED lines=9> */
.L_x_40:
[----:B------:R-:W-:Y:S01]  /*1710*/  ISETP.NE.AND P0, PT, R30, R3, PT ;  /* 0x000000031e00720c */ /* 0x000fe20003f05270 */
[----:B------:R-:W-:-:S12]  /*1720*/  BSSY.RECONVERGENT B4, `(.L_x_32) ;  /* 0x0000061000047945 */ /* 0x000fd80003800200 */
[----:B------:R-:W-:Y:S05]  /*1730*/  @!P0 BRA `(.L_x_33) ;  /* 0x00000004007c8947 */ /* 0x000fea0003800000 */
[----:B------:R-:W0:Y:S08]  /*1740*/  LDC.64 R28, c[0x0][0x3a8] ;  /* 0x0000ea00ff1c7b82 */ /* 0x000e300000000a00 */
[----:B------:R-:W1:Y:S08]  /*1750*/  LDC.64 R32, c[0x0][0x3a0] ;  /* 0x0000e800ff207b82 */ /* 0x000e700000000a00 */
[----:B------:R-:W2:Y:S01]  /*1760*/  LDC.64 R26, c[0x0][0x3b0] ;  /* 0x0000ec00ff1a7b82 */ /* 0x000ea20000000a00 */
[----:B0-----:R-:W-:-:S05]  /*1770*/  IMAD.WIDE.U32 R34, R30, 0x4, R28 ;  /* 0x000000041e227825 */ /* 0x001fca00078e001c */
        /* <DEDUP_REMOVED lines=26> */
[----:B------:R-:W-:Y:S01]  /*1920*/  IADD3 R35, PT, PT, R43, -0x100000, RZ ;  /* 0xfff000002b237810 */ /* 0x000fe20007ffe0ff */
[----:B------:R-:W-:-:S05]  /*1930*/  IMAD.MOV.U32 R34, RZ, RZ, R42 ;  /* 0x000000ffff227224 */ /* 0x000fca00078e002a */
[----:B------:R-:W-:-:S08]  /*1940*/  DFMA R36, R32, -R32, R40 ;  /* 0x800000202024722b */ /* 0x000fd00000000028 */
[----:B------:R-:W-:Y:S01]  /*1950*/  DFMA R44, R36, R34, R32 ;  /* 0x00000022242c722b */ /* 0x000fe20000000020 */
[----:B------:R-:W-:Y:S10]  /*1960*/  @!P0 BRA `(.L_x_35) ;  /* 0x00000000001c8947 */ /* 0x000ff40003800000 */
[----:B------:R-:W-:Y:S01]  /*1970*/  MOV R34, R42 ;  /* 0x0000002a00227202 */ /* 0x000fe20000000f00 */
[----:B------:R-:W-:Y:S01]  /*1980*/  IMAD.MOV.U32 R2, RZ, RZ, R32 ;  /* 0x000000ffff027224 */ /* 0x000fe200078e0020 */
[----:B------:R-:W-:Y:S02]  /*1990*/  MOV R39, R41 ;  /* 0x0000002900277202 */ /* 0x000fe40000000f00 */
[----:B------:R-:W-:-:S07]  /*19a0*/  MOV R0, 0x19c0 ;  /* 0x000019c000007802 */ /* 0x000fce0000000f00 */
[----:B------:R-:W-:Y:S05]  /*19b0*/  CALL.REL.NOINC `($__internal_1_$__cuda_sm20_dsqrt_rn_f64_mediumpath_v1) ;  /* 0x0000001400cc7944 */ /* 0x000fea0003c00000 */
[----:B------:R-:W-:Y:S02]  /*19c0*/  MOV R44, R34 ;  /* 0x00000022002c7202 */ /* 0x000fe40000000f00 */
[----:B------:R-:W-:-:S07]  /*19d0*/  MOV R45, R35 ;  /* 0x00000023002d7202 */ /* 0x000fce0000000f00 */
.L_x_35:
[----:B------:R-:W-:Y:S05]  /*19e0*/  BSYNC.RECONVERGENT B1 ;  /* 0x0000000000017941 */ /* 0x000fea0003800200 */
.L_x_34:
        /* <DEDUP_REMOVED lines=14> */
.L_x_37:
[----:B------:R-:W-:Y:S05]  /*1ad0*/  BSYNC.RECONVERGENT B5 ;  /* 0x0000000000057941 */ /* 0x000fea0003800200 */
.L_x_36:
[----:B------:R-:W0:Y:S01]  /*1ae0*/  LDCU UR6, c[0x0][0x3e0] ;  /* 0x00007c00ff0677ac */ /* 0x000e220008000800 */
[-C--:B------:R-:W-:Y:S01]  /*1af0*/  FMUL R33, R0, R0.reuse ;  /* 0x0000000000217220 */ /* 0x080fe20000400000 */
[----:B------:R-:W-:Y:S01]  /*1b00*/  BSSY.RECONVERGENT B5, `(.L_x_38) ;  /* 0x000001d000057945 */ /* 0x000fe20003800200 */
[----:B------:R-:W1:Y:S02]  /*1b10*/  LDCU UR4, c[0x0][0x3d4] ;  /* 0x00007a80ff0477ac */ /* 0x000e640008000800 */
[----:B------:R-:W-:Y:S02]  /*1b20*/  FMUL R36, R33, R0 ;  /* 0x0000000021247220 */ /* 0x000fe40000400000 */
[----:B------:R-:W2:Y:S01]  /*1b30*/  MUFU.RCP R0, R27 ;  /* 0x0000001b00007308 */ /* 0x000ea20000001000 */
[----:B------:R-:W3:Y:S07]  /*1b40*/  LDCU UR5, c[0x0][0x3dc] ;  /* 0x00007b80ff0577ac */ /* 0x000eee0008000800 */
[----:B------:R-:W4:Y:S01]  /*1b50*/  F2F.F64.F32 R36, R36 ;  /* 0x0000002400247310 */ /* 0x000f220000201800 */
[C---:B0-----:R-:W-:Y:S01]  /*1b60*/  FMUL R42, R23.reuse, UR6 ;  /* 0x00000006172a7c20 */ /* 0x041fe20008400000 */
[----:B-1----:R-:W-:-:S06]  /*1b70*/  FADD R23, R23, -UR4 ;  /* 0x8000000417177e21 */ /* 0x002fcc0008000000 */
[----:B------:R-:W0:Y:S01]  /*1b80*/  F2F.F64.F32 R38, R42 ;  /* 0x0000002a00267310 */ /* 0x000e220000201800 */
[----:B---3--:R-:W-:Y:S01]  /*1b90*/  FMUL R2, R23, UR5 ;  /* 0x0000000517027c20 */ /* 0x008fe20008400000 */
[----:B----4-:R-:W-:-:S06]  /*1ba0*/  DADD R40, R36, -0.5 ;  /* 0xbfe0000024287429 */ /* 0x010fcc0000000000 */
[----:B------:R-:W1:Y:S01]  /*1bb0*/  F2F.F64.F32 R32, R2 ;  /* 0x0000000200207310 */ /* 0x000e620000201800 */
[C---:B------:R-:W-:Y:S02]  /*1bc0*/  DADD R34, R36.reuse, -1 ;  /* 0xbff0000024227429 */ /* 0x040fe40000000000 */
[----:B0-----:R-:W-:-:S06]  /*1bd0*/  DFMA R38, R36, R40, R38 ;  /* 0x000000282426722b */ /* 0x001fcc0000000026 */
[----:B------:R-:W-:Y:S01]  /*1be0*/  DFMA R34, R36, R34, -R24 ;  /* 0x000000222422722b */ /* 0x000fe20000000818 */
[----:B------:R-:W0:Y:S07]  /*1bf0*/  F2F.F32.F64 R26, R38 ;  /* 0x00000026001a7310 */ /* 0x000e2e0000301000 */
[----:B-1----:R-:W-:Y:S01]  /*1c00*/  DADD R32, R34, -R32 ;  /* 0x0000000022207229 */ /* 0x002fe20000000820 */
[----:B--2---:R-:W-:-:S05]  /*1c10*/  FFMA R35, -R27, R0, 1 ;  /* 0x3f8000001b237423 */ /* 0x004fca0000000100 */
[----:B------:R1:W2:Y:S01]  /*1c20*/  F2F.F32.F64 R23, R32 ;  /* 0x0000002000177310 */ /* 0x0002a20000301000 */
[----:B------:R-:W-:-:S04]  /*1c30*/  FFMA R35, R0, R35, R0 ;  /* 0x0000002300237223 */ /* 0x000fc80000000000 */
[----:B0-----:R-:W-:-:S03]  /*1c40*/  FFMA R0, R35, R26, RZ ;  /* 0x0000001a23007223 */ /* 0x001fc600000000ff */
        /* <DEDUP_REMOVED lines=8> */
.L_x_39:
[----:B------:R-:W-:Y:S05]  /*1cd0*/  BSYNC.RECONVERGENT B5 ;  /* 0x0000000000057941 */ /* 0x000fea0003800200 */
.L_x_38:
[-C--:B------:R-:W-:Y:S01]  /*1ce0*/  FFMA R18, R31, R0.reuse, R18 ;  /* 0x000000001f127223 */ /* 0x080fe20000000012 */
[-C--:B------:R-:W-:Y:S01]  /*1cf0*/  FFMA R17, R28, R0.reuse, R17 ;  /* 0x000000001c117223 */ /* 0x080fe20000000011 */
[----:B------:R-:W-:Y:S01]  /*1d00*/  FFMA R16, R29, R0, R16 ;  /* 0x000000001d107223 */ /* 0x000fe20000000010 */
[----:B------:R-:W-:Y:S01]  /*1d10*/  FFMA R4, R23, 0.5, R4 ;  /* 0x3f00000017047823 */ /* 0x000fe20000000004 */
[----:B------:R-:W-:-:S07]  /*1d20*/  FFMA R5, R26, 0.5, R5 ;  /* 0x3f0000001a057823 */ /* 0x000fce0000000005 */
.L_x_33:
[----:B------:R-:W-:Y:S05]  /*1d30*/  BSYNC.RECONVERGENT B4 ;  /* 0x0000000000047941 */ /* 0x000fea0003800200 */
.L_x_32:
[----:B------:R-:W0:Y:S02]  /*1d40*/  LDC.64 R26, c[0x0][0x3f0] ;  /* 0x0000fc00ff1a7b82 */ /* 0x000e240000000a00 */
[----:B0-----:R-:W-:-:S05]  /*1d50*/  IMAD.WIDE.U32 R26, R30, 0x4, R26 ;  /* 0x000000041e1a7825 */ /* 0x001fca00078e001a */
[----:B------:R-:W2:Y:S02]  /*1d60*/  LDG.E R30, desc[UR16][R26.64] ;  /* 0x000000101a1e7981 */ /* 0x000ea4000c1e1900 */
[----:B--2---:R-:W-:-:S13]  /*1d70*/  ISETP.GT.AND P0, PT, R30, -0x1, PT ;  /* 0xffffffff1e00780c */ /* 0x004fda0003f04270 */
[----:B------:R-:W-:Y:S05]  /*1d80*/  @P0 BRA `(.L_x_40) ;  /* 0xfffffff800600947 */ /* 0x000fea000383ffff */
.L_x_31:
[----:B------:R-:W-:Y:S05]  /*1d90*/  BSYNC.RECONVERGENT B3 ;  /* 0x0000000000037941 */ /* 0x000fea0003800200 */
.L_x_30:
[----:B------:R-:W-:Y:S05]  /*1da0*/  @P3 BRA `(.L_x_41) ;  /* 0xffffffe800743947 */ /* 0x000fea000383ffff */
[----:B------:R-:W-:Y:S05]  /*1db0*/  @P2 BRA `(.L_x_42) ;  /* 0xffffffe8005c2947 */ /* 0x000fea000383ffff */
[----:B------:R-:W0:Y:S01]  /*1dc0*/  LDC.64 R6, c[0x0][0x3b8] ;  /* 0x0000ee00ff067b82 */ /* 0x000e220000000a00 */
[----:B------:R-:W-:Y:S01]  /*1dd0*/  FMUL R19, R18, 48 ;  /* 0x4240000012137820 */ /* 0x000fe20000400000 */
[----:B------:R-:W-:Y:S01]  /*1de0*/  FMUL R17, R17, 48 ;  /* 0x4240000011117820 */ /* 0x000fe20000400000 */
[----:B------:R-:W-:-:S05]  /*1df0*/  FMUL R21, R16, 48 ;  /* 0x4240000010157820 */ /* 0x000fca0000400000 */
[----:B------:R-:W1:Y:S08]  /*1e00*/  LDC.64 R8, c[0x0][0x3c0] ;  /* 0x0000f000ff087b82 */ /* 0x000e700000000a00 */
[----:B------:R-:W2:Y:S08]  /*1e10*/  LDC.64 R10, c[0x0][0x3c8] ;  /* 0x0000f200ff0a7b82 */ /* 0x000eb00000000a00 */
[----:B------:R-:W3:Y:S01]  /*1e20*/  LDC.64 R12, c[0x0][0x380] ;  /* 0x0000e000ff0c7b82 */ /* 0x000ee20000000a00 */
[----:B0-----:R-:W-:-:S05]  /*1e30*/  IMAD.WIDE R6, R3, 0x4, R6 ;  /* 0x0000000403067825 */ /* 0x001fca00078e0206 */
[----:B------:R0:W-:Y:S02]  /*1e40*/  STG.E desc[UR16][R6.64], R19 ;  /* 0x0000001306007986 */ /* 0x0001e4000c101910 */
[----:B------:R-:W4:Y:S01]  /*1e50*/  LDC.64 R14, c[0x0][0x388] ;  /* 0x0000e200ff0e7b82 */ /* 0x000f220000000a00 */
[----:B-1----:R-:W-:-:S05]  /*1e60*/  IMAD.WIDE R8, R3, 0x4, R8 ;  /* 0x0000000403087825 */ /* 0x002fca00078e0208 */
[----:B------:R0:W-:Y:S01]  /*1e70*/  STG.E desc[UR16][R8.64], R17 ;  /* 0x0000001108007986 */ /* 0x0001e2000c101910 */
[----:B--2---:R-:W-:-:S05]  /*1e80*/  IMAD.WIDE R10, R3, 0x4, R10 ;  /* 0x00000004030a7825 */ /* 0x004fca00078e020a */
[----:B------:R0:W-:Y:S01]  /*1e90*/  STG.E desc[UR16][R10.64], R21 ;  /* 0x000000150a007986 */ /* 0x0001e2000c101910 */
[----:B---3--:R-:W-:-:S05]  /*1ea0*/  IMAD.WIDE R12, R3, 0x4, R12 ;  /* 0x00000004030c7825 */ /* 0x008fca00078e020c */
[----:B------:R0:W-:Y:S01]  /*1eb0*/  STG.E desc[UR16][R12.64], R5 ;  /* 0x000000050c007986 */ /* 0x0001e2000c101910 */
[----:B----4-:R-:W-:-:S05]  /*1ec0*/  IMAD.WIDE R14, R3, 0x4, R14 ;  /* 0x00000004030e7825 */ /* 0x010fca00078e020e */
[----:B------:R0:W-:Y:S02]  /*1ed0*/  STG.E desc[UR16][R14.64], R4 ;  /* 0x000000040e007986 */ /* 0x0001e4000c101910 */
.L_x_1:
[----:B------:R-:W-:Y:S05]  /*1ee0*/  BSYNC.RECONVERGENT B0 ;  /* 0x0000000000007941 */ /* 0x000fea0003800200 */
.L_x_0:
[----:B------:R-:W-:-:S13]  /*1ef0*/  ISETP.NE.AND P0, PT, R3, RZ, PT ;  /* 0x000000ff0300720c */ /* 0x000fda0003f05270 */
[----:B------:R-:W-:Y:S05]  /*1f00*/  @P0 EXIT ;  /* 0x000000000000094d */ /* 0x000fea0003800000 */
[----:B------:R-:W1:Y:S02]  /*1f10*/  LDCU UR5, c[0x0][0x404] ;  /* 0x00008080ff0577ac */ /* 0x000e640008000800 */
[----:B-1----:R-:W-:-:S09]  /*1f20*/  UISETP.GE.AND UP0, UPT, UR5, 0x2, UPT ;  /* 0x000000020500788c */ /* 0x002fd2000bf06270 */
[----:B------:R-:W-:Y:S05]  /*1f30*/  BRA.U !UP0, `(.L_x_43) ;  /* 0x0000000908d47547 */ /* 0x000fea000b800000 */
[----:B------:R-:W-:Y:S01]  /*1f40*/  UIADD3 UR4, UPT, UPT, UR5, -0x1, URZ ;  /* 0xffffffff05047890 */ /* 0x000fe2000fffe0ff */
[----:B0-----:R-:W-:Y:S01]  /*1f50*/  MOV R8, 0x1 ;  /* 0x0000000100087802 */ /* 0x001fe20000000f00 */
[----:B------:R-:W-:Y:S02]  /*1f60*/  UIADD3 UR5, UPT, UPT, UR5, -0x2, URZ ;  /* 0xfffffffe05057890 */ /* 0x000fe4000fffe0ff */
[----:B------:R-:W-:Y:S02]  /*1f70*/  ULOP3.LUT UR10, UR4, 0xf, URZ, 0xc0, !UPT ;  /* 0x0000000f040a7892 */ /* 0x000fe4000f8ec0ff */
[----:B------:R-:W-:-:S09]  /*1f80*/  UISETP.GE.U32.AND UP0, UPT, UR5, 0xf, UPT ;  /* 0x0000000f0500788c */ /* 0x000fd2000bf06070 */
[----:B------:R-:W-:Y:S05]  /*1f90*/  BRA.U !UP0, `(.L_x_44) ;  /* 0x0000000508547547 */ /* 0x000fea000b800000 */
[----:B------:R-:W0:Y:S01]  /*1fa0*/  LDCU.128 UR12, c[0x0][0x380] ;  /* 0x00007000ff0c77ac */ /* 0x000e220008000c00 */
[----:B------:R-:W-:Y:S01]  /*1fb0*/  HFMA2 R8, -RZ, RZ, 0, 0 ;  /* 0x00000000ff087431 */ /* 0x000fe200000001ff */
[----:B------:R-:W-:-:S04]  /*1fc0*/  ULOP3.LUT UR5, UR4, 0xfffffff0, URZ, 0xc0, !UPT ;  /* 0xfffffff004057892 */ /* 0x000fc8000f8ec0ff */
[----:B------:R-:W-:Y:S02]  /*1fd0*/  UIADD3 UR5, UPT, UPT, -UR5, URZ, URZ ;  /* 0x000000ff05057290 */ /* 0x000fe4000fffe1ff */
[----:B0-----:R-:W-:Y:S02]  /*1fe0*/  UIADD3 UR8, UP0, UPT, UR14, 0x20, URZ ;  /* 0x000000200e087890 */ /* 0x001fe4000ff1e0ff */
[----:B------:R-:W-:Y:S02]  /*1ff0*/  UIADD3 UR6, UP1, UPT, UR12, 0x20, URZ ;  /* 0x000000200c067890 */ /* 0x000fe4000ff3e0ff */
[----:B------:R-:W-:Y:S02]  /*2000*/  UIADD3.X UR9, UPT, UPT, URZ, UR15, URZ, UP0, !UPT ;  /* 0x0000000fff097290 */ /* 0x000fe400087fe4ff */
[----:B------:R-:W-:Y:S01]  /*2010*/  UIADD3.X UR7, UPT, UPT, URZ, UR13, URZ, UP1, !UPT ;  /* 0x0000000dff077290 */ /* 0x000fe20008ffe4ff */
[----:B------:R-:W-:Y:S01]  /*2020*/  IMAD.U32 R6, RZ, RZ, UR8 ;  /* 0x00000008ff067e24 */ /* 0x000fe2000f8e00ff */
[----:B------:R-:W-:-:S02]  /*2030*/  MOV R2, UR6 ;  /* 0x0000000600027c02 */ /* 0x000fc40008000f00 */
[----:B------:R-:W-:Y:S02]  /*2040*/  MOV R7, UR9 ;  /* 0x0000000900077c02 */ /* 0x000fe40008000f00 */
[----:B------:R-:W-:-:S07]  /*2050*/  IMAD.U32 R3, RZ, RZ, UR7 ;  /* 0x00000007ff037e24 */ /* 0x000fce000f8e00ff */
.L_x_45:
[----:B------:R-:W2:Y:S04]  /*2060*/  LDG.E R33, desc[UR16][R6.64+-0x1c] ;  /* 0xffffe41006217981 */ /* 0x000ea8000c1e1900 */
[----:B------:R-:W3:Y:S04]  /*2070*/  LDG.E R34, desc[UR16][R2.64+-0x1c] ;  /* 0xffffe41002227981 */ /* 0x000ee8000c1e1900 */
[----:B------:R-:W4:Y:S04]  /*2080*/  LDG.E R36, desc[UR16][R6.64+-0x18] ;  /* 0xffffe81006247981 */ /* 0x000f28000c1e1900 */
[----:B------:R-:W5:Y:S04]  /*2090*/  LDG.E R35, desc[UR16][R2.64+-0x18] ;  /* 0xffffe81002237981 */ /* 0x000f68000c1e1900 */
        /* <DEDUP_REMOVED lines=26> */
[----:B------:R0:W5:Y:S04]  /*2240*/  LDG.E R9, desc[UR16][R6.64+0x20] ;  /* 0x0000201006097981 */ /* 0x000168000c1e1900 */
[----:B------:R1:W5:Y:S01]  /*2250*/  LDG.E R0, desc[UR16][R2.64+0x20] ;  /* 0x0000201002007981 */ /* 0x000362000c1e1900 */
[----:B------:R-:W-:Y:S01]  /*2260*/  UIADD3 UR5, UPT, UPT, UR5, 0x10, URZ ;  /* 0x0000001005057890 */ /* 0x000fe2000fffe0ff */
[----:B------:R-:W-:-:S03]  /*2270*/  VIADD R8, R8, 0x10 ;  /* 0x0000001008087836 */ /* 0x000fc60000000000 */
[----:B------:R-:W-:Y:S01]  /*2280*/  UISETP.NE.AND UP0, UPT, UR5, URZ, UPT ;  /* 0x000000ff0500728c */ /* 0x000fe2000bf05270 */
[----:B0-----:R-:W-:-:S04]  /*2290*/  IADD3 R6, P0, PT, R6, 0x40, RZ ;  /* 0x0000004006067810 */ /* 0x001fc80007f1e0ff */
[----:B------:R-:W-:Y:S02]  /*22a0*/  IADD3.X R7, PT, PT, RZ, R7, RZ, P0, !PT ;  /* 0x00000007ff077210 */ /* 0x000fe400007fe4ff */
[----:B-1----:R-:W-:-:S04]  /*22b0*/  IADD3 R2, P0, PT, R2, 0x40, RZ ;  /* 0x0000004002027810 */ /* 0x002fc80007f1e0ff */
[----:B------:R-:W-:Y:S01]  /*22c0*/  IADD3.X R3, PT, PT, RZ, R3, RZ, P0, !PT ;  /* 0x00000003ff037210 */ /* 0x000fe200007fe4ff */
[----:B--2---:R-:W-:Y:S01]  /*22d0*/  FADD R33, R33, R4 ;  /* 0x0000000421217221 */ /* 0x004fe20000000000 */
[----:B---3--:R-:W-:-:S03]  /*22e0*/  FADD R34, R34, R5 ;  /* 0x0000000522227221 */ /* 0x008fc60000000000 */
[----:B----4-:R-:W-:Y:S01]  /*22f0*/  FADD R33, R33, R36 ;  /* 0x0000002421217221 */ /* 0x010fe20000000000 */
[----:B-----5:R-:W-:-:S03]  /*2300*/  FADD R34, R34, R35 ;  /* 0x0000002322227221 */ /* 0x020fc60000000000 */
[----:B------:R-:W-:Y:S01]  /*2310*/  FADD R33, R33, R38 ;  /* 0x0000002621217221 */ /* 0x000fe20000000000 */
[----:B------:R-:W-:-:S03]  /*2320*/  FADD R37, R34, R37 ;  /* 0x0000002522257221 */ /* 0x000fc60000000000 */
        /* <DEDUP_REMOVED lines=25> */
[----:B------:R-:W-:Y:S01]  /*24c0*/  FADD R5, R13, R0 ;  /* 0x000000000d057221 */ /* 0x000fe20000000000 */
[----:B------:R-:W-:Y:S06]  /*24d0*/  BRA.U UP0, `(.L_x_45) ;  /* 0xfffffff900e07547 */ /* 0x000fec000b83ffff */
[----:B------:R-:W-:-:S07]  /*24e0*/  IADD3 R8, PT, PT, R8, 0x1, RZ ;  /* 0x0000000108087810 */ /* 0x000fce0007ffe0ff */
.L_x_44:
[----:B------:R-:W-:-:S09]  /*24f0*/  UISETP.NE.AND UP0, UPT, UR10, URZ, UPT ;  /* 0x000000ff0a00728c */ /* 0x000fd2000bf05270 */
[----:B------:R-:W-:Y:S05]  /*2500*/  BRA.U !UP0, `(.L_x_43) ;  /* 0x0000000508607547 */ /* 0x000fea000b800000 */
[----:B------:R-:W-:Y:S02]  /*2510*/  UISETP.GE.U32.AND UP0, UPT, UR10, 0x8, UPT ;  /* 0x000000080a00788c */ /* 0x000fe4000bf06070 */
[----:B------:R-:W-:-:S04]  /*2520*/  ULOP3.LUT UR5, UR4, 0x7, URZ, 0xc0, !UPT ;  /* 0x0000000704057892 */ /* 0x000fc8000f8ec0ff */
[----:B------:R-:W-:-:S03]  /*2530*/  UISETP.NE.AND UP1, UPT, UR5, URZ, UPT ;  /* 0x000000ff0500728c */ /* 0x000fc6000bf25270 */
[----:B------:R-:W-:Y:S08]  /*2540*/  BRA.U !UP0, `(.L_x_46) ;  /* 0x0000000108947547 */ /* 0x000ff0000b800000 */
[----:B------:R-:W0:Y:S08]  /*2550*/  LDC.64 R2, c[0x0][0x388] ;  /* 0x0000e200ff027b82 */ /* 0x000e300000000a00 */
[----:B------:R-:W1:Y:S01]  /*2560*/  LDC.64 R6, c[0x0][0x380] ;  /* 0x0000e000ff067b82 */ /* 0x000e620000000a00 */
[----:B0-----:R-:W-:-:S05]  /*2570*/  IMAD.WIDE.U32 R2, R8, 0x4, R2 ;  /* 0x0000000408027825 */ /* 0x001fca00078e0002 */
[----:B------:R-:W2:Y:S01]  /*2580*/  LDG.E R9, desc[UR16][R2.64] ;  /* 0x0000001002097981 */ /* 0x000ea2000c1e1900 */
[----:B-1----:R-:W-:-:S03]  /*2590*/  IMAD.WIDE.U32 R6, R8, 0x4, R6 ;  /* 0x0000000408067825 */ /* 0x002fc600078e0006 */
        /* <DEDUP_REMOVED lines=14> */
[----:B------:R-:W5:Y:S01]  /*2680*/  LDG.E R23, desc[UR16][R6.64+0x1c] ;  /* 0x00001c1006177981 */ /* 0x000f62000c1e1900 */
[----:B------:R-:W-:Y:S01]  /*2690*/  IADD3 R8, PT, PT, R8, 0x8, RZ ;  /* 0x0000000808087810 */ /* 0x000fe20007ffe0ff */
[----:B--2---:R-:W-:-:S04]  /*26a0*/  FADD R9, R4, R9 ;  /* 0x0000000904097221 */ /* 0x004fc80000000000 */
[----:B---3--:R-:W-:Y:S01]  /*26b0*/  FADD R9, R9, R10 ;  /* 0x0000000a09097221 */ /* 0x008fe20000000000 */
[----:B----4-:R-:W-:-:S04]  /*26c0*/  FADD R0, R5, R0 ;  /* 0x0000000005007221 */ /* 0x010fc80000000000 */
[----:B-----5:R-:W-:Y:S01]  /*26d0*/  FADD R0, R0, R11 ;  /* 0x0000000b00007221 */ /* 0x020fe20000000000 */
        /* <DEDUP_REMOVED lines=11> */
[----:B------:R-:W-:-:S07]  /*2790*/  FADD R5, R0, R23 ;  /* 0x0000001700057221 */ /* 0x000fce0000000000 */
.L_x_46:
        /* <DEDUP_REMOVED lines=16> */
[----:B------:R-:W5:Y:S01]  /*28a0*/  LDG.E R15, desc[UR16][R6.64+0xc] ;  /* 0x00000c10060f7981 */ /* 0x000f62000c1e1900 */
[----:B------:R-:W-:-:S02]  /*28b0*/  VIADD R8, R8, 0x4 ;  /* 0x0000000408087836 */ /* 0x000fc40000000000 */
[----:B--2---:R-:W-:-:S04]  /*28c0*/  FADD R9, R4, R9 ;  /* 0x0000000904097221 */ /* 0x004fc80000000000 */
[----:B---3--:R-:W-:Y:S01]  /*28d0*/  FADD R9, R9, R10 ;  /* 0x0000000a09097221 */ /* 0x008fe20000000000 */
[----:B----4-:R-:W-:-:S04]  /*28e0*/  FADD R0, R5, R0 ;  /* 0x0000000005007221 */ /* 0x010fc80000000000 */
[----:B-----5:R-:W-:Y:S01]  /*28f0*/  FADD R0, R0, R11 ;  /* 0x0000000b00007221 */ /* 0x020fe20000000000 */
[----:B------:R-:W-:-:S03]  /*2900*/  FADD R9, R9, R12 ;  /* 0x0000000c09097221 */ /* 0x000fc60000000000 */
[----:B------:R-:W-:Y:S01]  /*2910*/  FADD R0, R0, R13 ;  /* 0x0000000d00007221 */ /* 0x000fe20000000000 */
[----:B------:R-:W-:-:S03]  /*2920*/  FADD R4, R9, R14 ;  /* 0x0000000e09047221 */ /* 0x000fc60000000000 */
[----:B------:R-:W-:-:S07]  /*2930*/  FADD R5, R0, R15 ;  /* 0x0000000f00057221 */ /* 0x000fce0000000000 */
.L_x_47:
[----:B------:R-:W-:Y:S05]  /*2940*/  BRA.U !UP1, `(.L_x_43) ;  /* 0x0000000109507547 */ /* 0x000fea000b800000 */
[----:B------:R-:W0:Y:S01]  /*2950*/  LDC.64 R2, c[0x0][0x380] ;  /* 0x0000e000ff027b82 */ /* 0x000e220000000a00 */
[----:B------:R-:W-:-:S07]  /*2960*/  UIADD3 UR4, UPT, UPT, -UR4, URZ, URZ ;  /* 0x000000ff04047290 */ /* 0x000fce000fffe1ff */
[----:B------:R-:W1:Y:S01]  /*2970*/  LDC.64 R6, c[0x0][0x388] ;  /* 0x0000e200ff067b82 */ /* 0x000e620000000a00 */
[----:B0-----:R-:W-:-:S04]  /*2980*/  IMAD.WIDE.U32 R2, R8, 0x4, R2 ;  /* 0x0000000408027825 */ /* 0x001fc800078e0002 */
[----:B-1----:R-:W-:Y:S01]  /*2990*/  IMAD.WIDE.U32 R8, R8, 0x4, R6 ;  /* 0x0000000408087825 */ /* 0x002fe200078e0006 */
[----:B------:R-:W-:Y:S02]  /*29a0*/  MOV R6, R2 ;  /* 0x0000000200067202 */ /* 0x000fe40000000f00 */
[----:B------:R-:W-:-:S07]  /*29b0*/  MOV R7, R3 ;  /* 0x0000000300077202 */ /* 0x000fce0000000f00 */
.L_x_48:
[----:B------:R-:W-:Y:S01]  /*29c0*/  MOV R3, R9 ;  /* 0x0000000900037202 */ /* 0x000fe20000000f00 */
[----:B------:R-:W-:Y:S01]  /*29d0*/  IMAD.MOV.U32 R2, RZ, RZ, R8 ;  /* 0x000000ffff027224 */ /* 0x000fe200078e0008 */
[----:B------:R0:W2:Y:S04]  /*29e0*/  LDG.E R0, desc[UR16][R6.64] ;  /* 0x0000001006007981 */ /* 0x0000a8000c1e1900 */
[----:B------:R-:W3:Y:S01]  /*29f0*/  LDG.E R3, desc[UR16][R2.64] ;  /* 0x0000001002037981 */ /* 0x000ee2000c1e1900 */
[----:B------:R-:W-:-:S04]  /*2a00*/  UIADD3 UR4, UPT, UPT, UR4, 0x1, URZ ;  /* 0x0000000104047890 */ /* 0x000fc8000fffe0ff */
[----:B------:R-:W-:Y:S01]  /*2a10*/  UISETP.NE.AND UP0, UPT, UR4, URZ, UPT ;  /* 0x000000ff0400728c */ /* 0x000fe2000bf05270 */
[----:B0-----:R-:W-:Y:S02]  /*2a20*/  IADD3 R6, P0, PT, R6, 0x4, RZ ;  /* 0x0000000406067810 */ /* 0x001fe40007f1e0ff */
[----:B------:R-:W-:-:S03]  /*2a30*/  IADD3 R8, P1, PT, R8, 0x4, RZ ;  /* 0x0000000408087810 */ /* 0x000fc60007f3e0ff */
[----:B------:R-:W-:Y:S01]  /*2a40*/  IMAD.X R7, RZ, RZ, R7, P0 ;  /* 0x000000ffff077224 */ /* 0x000fe200000e0607 */
[----:B------:R-:W-:Y:S01]  /*2a50*/  IADD3.X R9, PT, PT, RZ, R9, RZ, P1, !PT ;  /* 0x00000009ff097210 */ /* 0x000fe20000ffe4ff */
[----:B--2---:R-:W-:Y:S01]  /*2a60*/  FADD R5, R0, R5 ;  /* 0x0000000500057221 */ /* 0x004fe20000000000 */
[----:B---3--:R-:W-:Y:S01]  /*2a70*/  FADD R4, R3, R4 ;  /* 0x0000000403047221 */ /* 0x008fe20000000000 */
[----:B------:R-:W-:Y:S06]  /*2a80*/  BRA.U UP0, `(.L_x_48) ;  /* 0xfffffffd00cc7547 */ /* 0x000fec000b83ffff */
.L_x_43:
[----:B------:R-:W1:Y:S01]  /*2a90*/  LDC.64 R2, c[0x0][0x390] ;  /* 0x0000e400ff027b82 */ /* 0x000e620000000a00 */
[----:B0-----:R-:W-:Y:S01]  /*2aa0*/  FMUL R9, R4, 4 ;  /* 0x4080000004097820 */ /* 0x001fe20000400000 */
[----:B------:R-:W-:-:S06]  /*2ab0*/  FMUL R5, R5, 16 ;  /* 0x4180000005057820 */ /* 0x000fcc0000400000 */
[----:B------:R-:W0:Y:S01]  /*2ac0*/  LDC.64 R6, c[0x0][0x398] ;  /* 0x0000e600ff067b82 */ /* 0x000e220000000a00 */
[----:B-1----:R-:W-:Y:S04]  /*2ad0*/  STG.E desc[UR16][R2.64], R9 ;  /* 0x0000000902007986 */ /* 0x002fe8000c101910 */
[----:B0-----:R-:W-:Y:S01]  /*2ae0*/  STG.E desc[UR16][R6.64], R5 ;  /* 0x0000000506007986 */ /* 0x001fe2000c101910 */
[----:B------:R-:W-:Y:S05]  /*2af0*/  EXIT ;  /* 0x000000000000794d */ /* 0x000fea0003800000 */
        .weak           $__internal_0_$__cuda_sm20_div_rn_f64_full
        .type           $__internal_0_$__cuda_sm20_div_rn_f64_full,@function
        .size           $__internal_0_$__cuda_sm20_div_rn_f64_full,($__internal_1_$__cuda_sm20_dsqrt_rn_f64_mediumpath_v1 - $__internal_0_$__cuda_sm20_div_rn_f64_full)
$__internal_0_$__cuda_sm20_div_rn_f64_full:
[C---:B------:R-:W-:Y:S01]  /*2b00*/  FSETP.GEU.AND P0, PT, |R13|.reuse, 1.469367938527859385e-39, PT ;  /* 0x001000000d00780b */ /* 0x040fe20003f0e200 */
[----:B------:R-:W-:Y:S01]  /*2b10*/  IMAD.MOV.U32 R15, RZ, RZ, R11 ;  /* 0x000000ffff0f7224 */ /* 0x000fe200078e000b */
[----:B------:R-:W-:Y:S01]  /*2b20*/  LOP3.LUT R4, R13, 0x800fffff, RZ, 0xc0, !PT ;  /* 0x800fffff0d047812 */ /* 0x000fe200078ec0ff */
[----:B------:R-:W-:Y:S01]  /*2b30*/  HFMA2 R16, -RZ, RZ, 0, 5.9604644775390625e-08 ;  /* 0x00000001ff107431 */ /* 0x000fe200000001ff */
[----:B------:R-:W-:Y:S01]  /*2b40*/  MOV R14, R2 ;  /* 0x00000002000e7202 */ /* 0x000fe20000000f00 */
[----:B------:R-:W-:Y:S01]  /*2b50*/  BSSY.RECONVERGENT B2, `(.L_x_49) ;  /* 0x0000054000027945 */ /* 0x000fe20003800200 */
[----:B------:R-:W-:Y:S02]  /*2b60*/  LOP3.LUT R5, R4, 0x3ff00000, RZ, 0xfc, !PT ;  /* 0x3ff0000004057812 */ /* 0x000fe400078efcff */
[----:B------:R-:W-:Y:S02]  /*2b70*/  MOV R4, R12 ;  /* 0x0000000c00047202 */ /* 0x000fe40000000f00 */
[----:B------:R-:W-:-:S02]  /*2b80*/  FSETP.GEU.AND P2, PT, |R15|, 1.469367938527859385e-39, PT ;  /* 0x001000000f00780b */ /* 0x000fc40003f4e200 */
[----:B------:R-:W-:Y:S01]  /*2b90*/  LOP3.LUT R2, R15, 0x7ff00000, RZ, 0xc0, !PT ;  /* 0x7ff000000f027812 */ /* 0x000fe200078ec0ff */
[----:B------:R-:W-:Y:S01]  /*2ba0*/  @!P0 DMUL R4, R12, 8.98846567431157953865e+307 ;  /* 0x7fe000000c048828 */ /* 0x000fe20000000000 */
[C---:B------:R-:W-:Y:S02]  /*2bb0*/  LOP3.LUT R24, R13.reuse, 0x7ff00000, RZ, 0xc0, !PT ;  /* 0x7ff000000d187812 */ /* 0x040fe400078ec0ff */
[----:B------:R-:W-:Y:S02]  /*2bc0*/  MOV R25, R2 ;  /* 0x0000000200197202 */ /* 0x000fe40000000f00 */
[----:B------:R-:W-:Y:S01]  /*2bd0*/  ISETP.GE.U32.AND P1, PT, R2, R24, PT ;  /* 0x000000180200720c */ /* 0x000fe20003f26070 */
[----:B------:R-:W0:Y:S04]  /*2be0*/  MUFU.RCP64H R17, R5 ;  /* 0x0000000500117308 */ /* 0x000e280000001800 */
[----:B------:R-:W-:-:S02]  /*2bf0*/  @!P2 LOP3.LUT R11, R13, 0x7ff00000, RZ, 0xc0, !PT ;  /* 0x7ff000000d0ba812 */ /* 0x000fc400078ec0ff */
[----:B------:R-:W-:Y:S02]  /*2c00*/  @!P0 LOP3.LUT R24, R5, 0x7ff00000, RZ, 0xc0, !PT ;  /* 0x7ff0000005188812 */ /* 0x000fe400078ec0ff */
[----:B------:R-:W-:Y:S02]  /*2c10*/  @!P2 ISETP.GE.U32.AND P3, PT, R2, R11, PT ;  /* 0x0000000b0200a20c */ /* 0x000fe40003f66070 */
[----:B------:R-:W-:Y:S02]  /*2c20*/  MOV R11, 0x1ca00000 ;  /* 0x1ca00000000b7802 */ /* 0x000fe40000000f00 */
[----:B------:R-:W-:Y:S01]  /*2c30*/  IADD3 R27, PT, PT, R24, -0x1, RZ ;  /* 0xffffffff181b7810 */ /* 0x000fe20007ffe0ff */
[----:B0-----:R-:W-:-:S08]  /*2c40*/  DFMA R18, R16, -R4, 1 ;  /* 0x3ff000001012742b */ /* 0x001fd00000000804 */
[----:B------:R-:W-:-:S08]  /*2c50*/  DFMA R18, R18, R18, R18 ;  /* 0x000000121212722b */ /* 0x000fd00000000012 */
[----:B------:R-:W-:Y:S01]  /*2c60*/  DFMA R20, R16, R18, R16 ;  /* 0x000000121014722b */ /* 0x000fe20000000010 */
[C---:B------:R-:W-:Y:S01]  /*2c70*/  @!P2 SEL R19, R11.reuse, 0x63400000, !P3 ;  /* 0x634000000b13a807 */ /* 0x040fe20005800000 */
[----:B------:R-:W-:Y:S01]  /*2c80*/  IMAD.MOV.U32 R16, RZ, RZ, R14 ;  /* 0x000000ffff107224 */ /* 0x000fe200078e000e */
[----:B------:R-:W-:Y:S02]  /*2c90*/  SEL R17, R11, 0x63400000, !P1 ;  /* 0x634000000b117807 */ /* 0x000fe40004800000 */
[--C-:B------:R-:W-:Y:S02]  /*2ca0*/  @!P2 LOP3.LUT R19, R19, 0x80000000, R15.reuse, 0xf8, !PT ;  /* 0x800000001313a812 */ /* 0x100fe400078ef80f */
[----:B------:R-:W-:Y:S01]  /*2cb0*/  LOP3.LUT R17, R17, 0x800fffff, R15, 0xf8, !PT ;  /* 0x800fffff11117812 */ /* 0x000fe200078ef80f */
[----:B------:R-:W-:Y:S01]  /*2cc0*/  DFMA R22, R20, -R4, 1 ;  /* 0x3ff000001416742b */ /* 0x000fe20000000804 */
[----:B------:R-:W-:Y:S02]  /*2cd0*/  @!P2 LOP3.LUT R19, R19, 0x100000, RZ, 0xfc, !PT ;  /* 0x001000001313a812 */ /* 0x000fe400078efcff */
[----:B------:R-:W-:-:S05]  /*2ce0*/  @!P2 MOV R18, RZ ;  /* 0x000000ff0012a202 */ /* 0x000fca0000000f00 */
[----:B------:R-:W-:Y:S02]  /*2cf0*/  DFMA R22, R20, R22, R20 ;  /* 0x000000161416722b */ /* 0x000fe40000000014 */
[----:B------:R-:W-:-:S08]  /*2d00*/  @!P2 DFMA R16, R16, 2, -R18 ;  /* 0x400000001010a82b */ /* 0x000fd00000000812 */
[----:B------:R-:W-:Y:S02]  /*2d10*/  DMUL R18, R22, R16 ;  /* 0x0000001016127228 */ /* 0x000fe40000000000 */
[----:B------:R-:W-:-:S05]  /*2d20*/  @!P2 LOP3.LUT R25, R17, 0x7ff00000, RZ, 0xc0, !PT ;  /* 0x7ff000001119a812 */ /* 0x000fca00078ec0ff */
[----:B------:R-:W-:Y:S01]  /*2d30*/  VIADD R26, R25, 0xffffffff ;  /* 0xffffffff191a7836 */ /* 0x000fe20000000000 */
[----:B------:R-:W-:-:S04]  /*2d40*/  DFMA R20, R18, -R4, R16 ;  /* 0x800000041214722b */ /* 0x000fc80000000010 */
[----:B------:R-:W-:-:S04]  /*2d50*/  ISETP.GT.U32.AND P0, PT, R26, 0x7feffffe, PT ;  /* 0x7feffffe1a00780c */ /* 0x000fc80003f04070 */
[----:B------:R-:W-:Y:S01]  /*2d60*/  ISETP.GT.U32.OR P0, PT, R27, 0x7feffffe, P0 ;  /* 0x7feffffe1b00780c */ /* 0x000fe20000704470 */
[----:B------:R-:W-:-:S12]  /*2d70*/  DFMA R18, R22, R20, R18 ;  /* 0x000000141612722b */ /* 0x000fd80000000012 */
[----:B------:R-:W-:Y:S05]  /*2d80*/  @P0 BRA `(.L_x_50) ;  /* 0x00000000006c0947 */ /* 0x000fea0003800000 */
[----:B------:R-:W-:-:S04]  /*2d90*/  LOP3.LUT R15, R13, 0x7ff00000, RZ, 0xc0, !PT ;  /* 0x7ff000000d0f7812 */ /* 0x000fc800078ec0ff */
[CC--:B------:R-:W-:Y:S02]  /*2da0*/  VIADDMNMX R14, R2.reuse, -R15.reuse, 0xb9600000, !PT ;  /* 0xb9600000020e7446 */ /* 0x0c0fe4000780090f */
[----:B------:R-:W-:Y:S02]  /*2db0*/  ISETP.GE.U32.AND P0, PT, R2, R15, PT ;  /* 0x0000000f0200720c */ /* 0x000fe40003f06070 */
[----:B------:R-:W-:Y:S02]  /*2dc0*/  VIMNMX R14, PT, PT, R14, 0x46a00000, PT ;  /* 0x46a000000e0e7848 */ /* 0x000fe40003fe0100 */
[----:B------:R-:W-:-:S04]  /*2dd0*/  SEL R11, R11, 0x63400000, !P0 ;  /* 0x634000000b0b7807 */ /* 0x000fc80004000000 */
[----:B------:R-:W-:Y:S02]  /*2de0*/  IADD3 R2, PT, PT, -R11, R14, RZ ;  /* 0x0000000e0b027210 */ /* 0x000fe40007ffe1ff */
[----:B------:R-:W-:-:S03]  /*2df0*/  MOV R14, RZ ;  /* 0x000000ff000e7202 */ /* 0x000fc60000000f00 */
[----:B------:R-:W-:-:S06]  /*2e00*/  VIADD R15, R2, 0x7fe00000 ;  /* 0x7fe00000020f7836 */ /* 0x000fcc0000000000 */
[----:B------:R-:W-:-:S10]  /*2e10*/  DMUL R20, R18, R14 ;  /* 0x0000000e12147228 */ /* 0x000fd40000000000 */
[----:B------:R-:W-:-:S13]  /*2e20*/  FSETP.GTU.AND P0, PT, |R21|, 1.469367938527859385e-39, PT ;  /* 0x001000001500780b */ /* 0x000fda0003f0c200 */
[----:B------:R-:W-:Y:S05]  /*2e30*/  @P0 BRA `(.L_x_51) ;  /* 0x0000000000940947 */ /* 0x000fea0003800000 */
[----:B------:R-:W-:Y:S01]  /*2e40*/  DFMA R4, R18, -R4, R16 ;  /* 0x800000041204722b */ /* 0x000fe20000000010 */
[----:B------:R-:W-:-:S09]  /*2e50*/  MOV R14, RZ ;  /* 0x000000ff000e7202 */ /* 0x000fd20000000f00 */
[C---:B------:R-:W-:Y:S02]  /*2e60*/  FSETP.NEU.AND P0, PT, R5.reuse, RZ, PT ;  /* 0x000000ff0500720b */ /* 0x040fe40003f0d000 */
[----:B------:R-:W-:-:S04]  /*2e70*/  LOP3.LUT R13, R5, 0x80000000, R13, 0x48, !PT ;  /* 0x80000000050d7812 */ /* 0x000fc800078e480d */
[----:B------:R-:W-:-:S07]  /*2e80*/  LOP3.LUT R15, R13, R15, RZ, 0xfc, !PT ;  /* 0x0000000f0d0f7212 */ /* 0x000fce00078efcff */
[----:B------:R-:W-:Y:S05]  /*2e90*/  @!P0 BRA `(.L_x_51) ;  /* 0x00000000007c8947 */ /* 0x000fea0003800000 */
[----:B------:R-:W-:Y:S01]  /*2ea0*/  IMAD.MOV R5, RZ, RZ, -R2 ;  /* 0x000000ffff057224 */ /* 0x000fe200078e0a02 */
[----:B------:R-:W-:Y:S01]  /*2eb0*/  MOV R4, RZ ;  /* 0x000000ff00047202 */ /* 0x000fe20000000f00 */
[----:B------:R-:W-:-:S05]  /*2ec0*/  DMUL.RP R14, R18, R14 ;  /* 0x0000000e120e7228 */ /* 0x000fca0000008000 */
[----:B------:R-:W-:-:S05]  /*2ed0*/  DFMA R4, R20, -R4, R18 ;  /* 0x800000041404722b */ /* 0x000fca0000000012 */
[----:B------:R-:W-:Y:S02]  /*2ee0*/  LOP3.LUT R13, R15, R13, RZ, 0x3c, !PT ;  /* 0x0000000d0f0d7212 */ /* 0x000fe400078e3cff */
[----:B------:R-:W-:-:S04]  /*2ef0*/  IADD3 R4, PT, PT, -R2, -0x43300000, RZ ;  /* 0xbcd0000002047810 */ /* 0x000fc80007ffe1ff */
[----:B------:R-:W-:-:S04]  /*2f00*/  FSETP.NEU.AND P0, PT, |R5|, R4, PT ;  /* 0x000000040500720b */ /* 0x000fc80003f0d200 */
[----:B------:R-:W-:Y:S02]  /*2f10*/  FSEL R20, R14, R20, !P0 ;  /* 0x000000140e147208 */ /* 0x000fe40004000000 */
[----:B------:R-:W-:Y:S01]  /*2f20*/  FSEL R21, R13, R21, !P0 ;  /* 0x000000150d157208 */ /* 0x000fe20004000000 */
[----:B------:R-:W-:Y:S06]  /*2f30*/  BRA `(.L_x_51) ;  /* 0x0000000000547947 */ /* 0x000fec0003800000 */
.L_x_50:
[----:B------:R-:W-:-:S14]  /*2f40*/  DSETP.NAN.AND P0, PT, R14, R14, PT ;  /* 0x0000000e0e00722a */ /* 0x000fdc0003f08000 */
[----:B------:R-:W-:Y:S05]  /*2f50*/  @P0 BRA `(.L_x_52) ;  /* 0x0000000000440947 */ /* 0x000fea0003800000 */
[----:B------:R-:W-:-:S14]  /*2f60*/  DSETP.NAN.AND P0, PT, R12, R12, PT ;  /* 0x0000000c0c00722a */ /* 0x000fdc0003f08000 */
[----:B------:R-:W-:Y:S05]  /*2f70*/  @P0 BRA `(.L_x_53) ;  /* 0x0000000000300947 */ /* 0x000fea0003800000 */
[----:B------:R-:W-:Y:S01]  /*2f80*/  ISETP.NE.AND P0, PT, R25, R24, PT ;  /* 0x000000181900720c */ /* 0x000fe20003f05270 */
[----:B------:R-:W-:Y:S01]  /*2f90*/  IMAD.MOV.U32 R21, RZ, RZ, -0x80000 ;  /* 0xfff80000ff157424 */ /* 0x000fe200078e00ff */
[----:B------:R-:W-:-:S11]  /*2fa0*/  MOV R20, 0x0 ;  /* 0x0000000000147802 */ /* 0x000fd60000000f00 */
[----:B------:R-:W-:Y:S05]  /*2fb0*/  @!P0 BRA `(.L_x_51) ;  /* 0x0000000000348947 */ /* 0x000fea0003800000 */
[----:B------:R-:W-:Y:S02]  /*2fc0*/  ISETP.NE.AND P0, PT, R25, 0x7ff00000, PT ;  /* 0x7ff000001900780c */ /* 0x000fe40003f05270 */
[----:B------:R-:W-:Y:S02]  /*2fd0*/  LOP3.LUT R21, R15, 0x80000000, R13, 0x48, !PT ;  /* 0x800000000f157812 */ /* 0x000fe400078e480d */
[----:B------:R-:W-:-:S13]  /*2fe0*/  ISETP.EQ.OR P0, PT, R24, RZ, !P0 ;  /* 0x000000ff1800720c */ /* 0x000fda0004702670 */
[----:B------:R-:W-:Y:S02]  /*2ff0*/  @P0 LOP3.LUT R2, R21, 0x7ff00000, RZ, 0xfc, !PT ;  /* 0x7ff0000015020812 */ /* 0x000fe400078efcff */
[----:B------:R-:W-:Y:S02]  /*3000*/  @!P0 MOV R20, RZ ;  /* 0x000000ff00148202 */ /* 0x000fe40000000f00 */
[----:B------:R-:W-:Y:S01]  /*3010*/  @P0 MOV R20, RZ ;  /* 0x000000ff00140202 */ /* 0x000fe20000000f00 */
[----:B------:R-:W-:Y:S01]  /*3020*/  @P0 IMAD.MOV.U32 R21, RZ, RZ, R2 ;  /* 0x000000ffff150224 */ /* 0x000fe200078e0002 */
[----:B------:R-:W-:Y:S06]  /*3030*/  BRA `(.L_x_51) ;  /* 0x0000000000147947 */ /* 0x000fec0003800000 */
.L_x_53:
[----:B------:R-:W-:Y:S02]  /*3040*/  LOP3.LUT R21, R13, 0x80000, RZ, 0xfc, !PT ;  /* 0x000800000d157812 */ /* 0x000fe400078efcff */
[----:B------:R-:W-:Y:S01]  /*3050*/  MOV R20, R12 ;  /* 0x0000000c00147202 */ /* 0x000fe20000000f00 */
[----:B------:R-:W-:Y:S06]  /*3060*/  BRA `(.L_x_51) ;  /* 0x0000000000087947 */ /* 0x000fec0003800000 */
.L_x_52:
[----:B------:R-:W-:Y:S02]  /*3070*/  LOP3.LUT R21, R15, 0x80000, RZ, 0xfc, !PT ;  /* 0x000800000f157812 */ /* 0x000fe400078efcff */
[----:B------:R-:W-:-:S07]  /*3080*/  MOV R20, R14 ;  /* 0x0000000e00147202 */ /* 0x000fce0000000f00 */
.L_x_51:
[----:B------:R-:W-:Y:S05]  /*3090*/  BSYNC.RECONVERGENT B2 ;  /* 0x0000000000027941 */ /* 0x000fea0003800200 */
.L_x_49:
[----:B------:R-:W-:Y:S01]  /*30a0*/  MOV R4, R0 ;  /* 0x0000000000047202 */ /* 0x000fe20000000f00 */
[----:B------:R-:W-:Y:S01]  /*30b0*/  IMAD.MOV.U32 R5, RZ, RZ, 0x0 ;  /* 0x00000000ff057424 */ /* 0x000fe200078e00ff */
[----:B------:R-:W-:Y:S01]  /*30c0*/  MOV R13, R21 ;  /* 0x00000015000d7202 */ /* 0x000fe20000000f00 */
[----:B------:R-:W-:Y:S02]  /*30d0*/  IMAD.MOV.U32 R12, RZ, RZ, R20 ;  /* 0x000000ffff0c7224 */ /* 0x000fe400078e0014 */
[----:B------:R-:W-:Y:S05]  /*30e0*/  RET.REL.NODEC R4 `(_Z5forcePfS_S_S_S_S_S_S_S_S_fffffPiS0_iiiiifff) ;  /* 0xffffffcc04c47950 */ /* 0x000fea0003c3ffff */
        .weak           $__internal_1_$__cuda_sm20_dsqrt_rn_f64_mediumpath_v1
        .type           $__internal_1_$__cuda_sm20_dsqrt_rn_f64_mediumpath_v1,@function
        .size           $__internal_1_$__cuda_sm20_dsqrt_rn_f64_mediumpath_v1,($__internal_2_$__cuda_sm3x_div_rn_noftz_f32_slowpath - $__internal_1_$__cuda_sm20_dsqrt_rn_f64_mediumpath_v1)
$__internal_1_$__cuda_sm20_dsqrt_rn_f64_mediumpath_v1:
[----:B------:R-:W-:Y:S01]  /*30f0*/  ISETP.GE.U32.AND P0, PT, R38, -0x3400000, PT ;  /* 0xfcc000002600780c */ /* 0x000fe20003f06070 */
[----:B------:R-:W-:Y:S01]  /*3100*/  BSSY.RECONVERGENT B2, `(.L_x_54) ;  /* 0x0000026000027945 */ /* 0x000fe20003800200 */
[----:B------:R-:W-:Y:S01]  /*3110*/  MOV R41, R39 ;  /* 0x0000002700297202 */ /* 0x000fe20000000f00 */
[----:B------:R-:W-:Y:S01]  /*3120*/  IMAD.MOV.U32 R39, RZ, RZ, R33 ;  /* 0x000000ffff277224 */ /* 0x000fe200078e0021 */
[----:B------:R-:W-:-:S09]  /*3130*/  MOV R38, R2 ;  /* 0x0000000200267202 */ /* 0x000fd20000000f00 */
[----:B------:R-:W-:Y:S05]  /*3140*/  @!P0 BRA `(.L_x_55) ;  /* 0x0000000000208947 */ /* 0x000fea0003800000 */
[----:B------:R-:W-:-:S10]  /*3150*/  DFMA.RM R36, R36, R34, R38 ;  /* 0x000000222424722b */ /* 0x000fd40000004026 */
[----:B------:R-:W-:-:S04]  /*3160*/  IADD3 R34, P0, PT, R36, 0x1, RZ ;  /* 0x0000000124227810 */ /* 0x000fc80007f1e0ff */
[----:B------:R-:W-:-:S06]  /*3170*/  IADD3.X R35, PT, PT, RZ, R37, RZ, P0, !PT ;  /* 0x00000025ff237210 */ /* 0x000fcc00007fe4ff */
[----:B------:R-:W-:-:S08]  /*3180*/  DFMA.RP R40, -R36, R34, R40 ;  /* 0x000000222428722b */ /* 0x000fd00000008128 */
[----:B------:R-:W-:-:S06]  /*3190*/  DSETP.GT.AND P0, PT, R40, RZ, PT ;  /* 0x000000ff2800722a */ /* 0x000fcc0003f04000 */
[----:B------:R-:W-:Y:S02]  /*31a0*/  FSEL R34, R34, R36, P0 ;  /* 0x0000002422227208 */ /* 0x000fe40000000000 */
[----:B------:R-:W-:Y:S01]  /*31b0*/  FSEL R35, R35, R37, P0 ;  /* 0x0000002523237208 */ /* 0x000fe20000000000 */
[----:B------:R-:W-:Y:S06]  /*31c0*/  BRA `(.L_x_56) ;  /* 0x0000000000647947 */ /* 0x000fec0003800000 */
.L_x_55:
[----:B------:R-:W-:-:S14]  /*31d0*/  DSETP.NE.AND P0, PT, R40, RZ, PT ;  /* 0x000000ff2800722a */ /* 0x000fdc0003f05000 */
[----:B------:R-:W-:Y:S05]  /*31e0*/  @!P0 BRA `(.L_x_57) ;  /* 0x0000000000588947 */ /* 0x000fea0003800000 */
[----:B------:R-:W-:-:S13]  /*31f0*/  ISETP.GE.AND P0, PT, R41, RZ, PT ;  /* 0x000000ff2900720c */ /* 0x000fda0003f06270 */
[----:B------:R-:W-:Y:S01]  /*3200*/  @!P0 MOV R34, 0x0 ;  /* 0x0000000000228802 */ /* 0x000fe20000000f00 */
[----:B------:R-:W-:Y:S01]  /*3210*/  @!P0 IMAD.MOV.U32 R35, RZ, RZ, -0x80000 ;  /* 0xfff80000ff238424 */ /* 0x000fe200078e00ff */
[----:B------:R-:W-:Y:S06]  /*3220*/  @!P0 BRA `(.L_x_56) ;  /* 0x00000000004c8947 */ /* 0x000fec0003800000 */
[----:B------:R-:W-:-:S13]  /*3230*/  ISETP.GT.AND P0, PT, R41, 0x7fefffff, PT ;  /* 0x7fefffff2900780c */ /* 0x000fda0003f04270 */
[----:B------:R-:W-:Y:S05]  /*3240*/  @P0 BRA `(.L_x_57) ;  /* 0x0000000000400947 */ /* 0x000fea0003800000 */
[----:B------:R-:W-:Y:S01]  /*3250*/  DMUL R40, R40, 8.11296384146066816958e+31 ;  /* 0x4690000028287828 */ /* 0x000fe20000000000 */
[----:B------:R-:W-:Y:S01]  /*3260*/  MOV R38, RZ ;  /* 0x000000ff00267202 */ /* 0x000fe20000000f00 */
[----:B------:R-:W-:Y:S01]  /*3270*/  IMAD.MOV.U32 R35, RZ, RZ, 0x3fd80000 ;  /* 0x3fd80000ff237424 */ /* 0x000fe200078e00ff */
[----:B------:R-:W-:-:S03]  /*3280*/  MOV R34, 0x0 ;  /* 0x0000000000227802 */ /* 0x000fc60000000f00 */
[----:B------:R-:W0:Y:S02]  /*3290*/  MUFU.RSQ64H R39, R41 ;  /* 0x0000002900277308 */ /* 0x000e240000001c00 */
[----:B0-----:R-:W-:-:S08]  /*32a0*/  DMUL R36, R38, R38 ;  /* 0x0000002626247228 */ /* 0x001fd00000000000 */
[----:B------:R-:W-:-:S08]  /*32b0*/  DFMA R36, R40, -R36, 1 ;  /* 0x3ff000002824742b */ /* 0x000fd00000000824 */
[----:B------:R-:W-:Y:S02]  /*32c0*/  DFMA R34, R36, R34, 0.5 ;  /* 0x3fe000002422742b */ /* 0x000fe40000000022 */
[----:B------:R-:W-:-:S08]  /*32d0*/  DMUL R36, R38, R36 ;  /* 0x0000002426247228 */ /* 0x000fd00000000000 */
[----:B------:R-:W-:-:S08]  /*32e0*/  DFMA R36, R34, R36, R38 ;  /* 0x000000242224722b */ /* 0x000fd00000000026 */
[----:B------:R-:W-:Y:S02]  /*32f0*/  DMUL R34, R40, R36 ;  /* 0x0000002428227228 */ /* 0x000fe40000000000 */
[----:B------:R-:W-:-:S06]  /*3300*/  IADD3 R37, PT, PT, R37, -0x100000, RZ ;  /* 0xfff0000025257810 */ /* 0x000fcc0007ffe0ff */
[----:B------:R-:W-:-:S08]  /*3310*/  DFMA R38, R34, -R34, R40 ;  /* 0x800000222226722b */ /* 0x000fd00000000028 */
[----:B------:R-:W-:-:S10]  /*3320*/  DFMA R34, R36, R38, R34 ;  /* 0x000000262422722b */ /* 0x000fd40000000022 */
[----:B------:R-:W-:Y:S01]  /*3330*/  IADD3 R35, PT, PT, R35, -0x3500000, RZ ;  /* 0xfcb0000023237810 */ /* 0x000fe20007ffe0ff */
[----:B------:R-:W-:Y:S06]  /*3340*/  BRA `(.L_x_56) ;  /* 0x0000000000047947 */ /* 0x000fec0003800000 */
.L_x_57:
[----:B------:R-:W-:-:S11]  /*3350*/  DADD R34, R40, R40 ;  /* 0x0000000028227229 */ /* 0x000fd60000000028 */
.L_x_56:
[----:B------:R-:W-:Y:S05]  /*3360*/  BSYNC.RECONVERGENT B2 ;  /* 0x0000000000027941 */ /* 0x000fea0003800200 */
.L_x_54:
[----:B------:R-:W-:Y:S01]  /*3370*/  IMAD.MOV.U32 R36, RZ, RZ, R0 ;  /* 0x000000ffff247224 */ /* 0x000fe200078e0000 */
[----:B------:R-:W-:-:S04]  /*3380*/  MOV R37, 0x0 ;  /* 0x0000000000257802 */ /* 0x000fc80000000f00 */
[----:B------:R-:W-:Y:S05]  /*3390*/  RET.REL.NODEC R36 `(_Z5forcePfS_S_S_S_S_S_S_S_S_fffffPiS0_iiiiifff) ;  /* 0xffffffcc24187950 */ /* 0x000fea0003c3ffff */
        .weak           $__internal_2_$__cuda_sm3x_div_rn_noftz_f32_slowpath
        .type           $__internal_2_$__cuda_sm3x_div_rn_noftz_f32_slowpath,@function
        .size           $__internal_2_$__cuda_sm3x_div_rn_noftz_f32_slowpath,(.L_x_72 - $__internal_2_$__cuda_sm3x_div_rn_noftz_f32_slowpath)
$__internal_2_$__cuda_sm3x_div_rn_noftz_f32_slowpath:
[----:B------:R-:W-:Y:S01]  /*33a0*/  SHF.R.U32.HI R34, RZ, 0x17, R37 ;  /* 0x00000017ff227819 */ /* 0x000fe20000011625 */
[----:B------:R-:W-:Y:S01]  /*33b0*/  BSSY.RECONVERGENT B1, `(.L_x_58) ;  /* 0x0000064000017945 */ /* 0x000fe20003800200 */
[----:B------:R-:W-:Y:S02]  /*33c0*/  SHF.R.U32.HI R39, RZ, 0x17, R0 ;  /* 0x00000017ff277819 */ /* 0x000fe40000011600 */
[----:B------:R-:W-:Y:S02]  /*33d0*/  LOP3.LUT R34, R34, 0xff, RZ, 0xc0, !PT ;  /* 0x000000ff22227812 */ /* 0x000fe400078ec0ff */
[----:B------:R-:W-:Y:S02]  /*33e0*/  LOP3.LUT R39, R39, 0xff, RZ, 0xc0, !PT ;  /* 0x000000ff27277812 */ /* 0x000fe400078ec0ff */
[----:B------:R-:W-:-:S03]  /*33f0*/  IADD3 R36, PT, PT, R34, -0x1, RZ ;  /* 0xffffffff22247810 */ /* 0x000fc60007ffe0ff */
[----:B------:R-:W-:Y:S01]  /*3400*/  VIADD R38, R39, 0xffffffff ;  /* 0xffffffff27267836 */ /* 0x000fe20000000000 */
[----:B------:R-:W-:-:S04]  /*3410*/  ISETP.GT.U32.AND P0, PT, R36, 0xfd, PT ;  /* 0x000000fd2400780c */ /* 0x000fc80003f04070 */
[----:B------:R-:W-:-:S13]  /*3420*/  ISETP.GT.U32.OR P0, PT, R38, 0xfd, P0 ;  /* 0x000000fd2600780c */ /* 0x000fda0000704470 */
[----:B------:R-:W-:Y:S01]  /*3430*/  @!P0 MOV R36, RZ ;  /* 0x000000ff00248202 */ /* 0x000fe20000000f00 */
[----:B------:R-:W-:Y:S06]  /*3440*/  @!P0 BRA `(.L_x_59) ;  /* 0x0000000000648947 */ /* 0x000fec0003800000 */
[----:B------:R-:W-:Y:S02]  /*3450*/  FSETP.GTU.FTZ.AND P0, PT, |R0|, +INF , PT ;  /* 0x7f8000000000780b */ /* 0x000fe40003f1c200 */
[----:B------:R-:W-:-:S04]  /*3460*/  FSETP.GTU.FTZ.AND P1, PT, |R37|, +INF , PT ;  /* 0x7f8000002500780b */ /* 0x000fc80003f3c200 */
[----:B------:R-:W-:-:S13]  /*3470*/  PLOP3.LUT P0, PT, P0, P1, PT, 0xf8, 0x8f ;  /* 0x00000000008f781c */ /* 0x000fda0000703f70 */
[----:B------:R-:W-:Y:S05]  /*3480*/  @P0 BRA `(.L_x_60) ;  /* 0x0000000400540947 */ /* 0x000fea0003800000 */
[----:B------:R-:W-:-:S13]  /*3490*/  LOP3.LUT P0, RZ, R37, 0x7fffffff, R0, 0xc8, !PT ;  /* 0x7fffffff25ff7812 */ /* 0x000fda000780c800 */
[----:B------:R-:W-:Y:S05]  /*34a0*/  @!P0 BRA `(.L_x_61) ;  /* 0x0000000400448947 */ /* 0x000fea0003800000 */
[C---:B------:R-:W-:Y:S02]  /*34b0*/  FSETP.NEU.FTZ.AND P4, PT, |R0|.reuse, +INF , PT ;  /* 0x7f8000000000780b */ /* 0x040fe40003f9d200 */
[----:B------:R-:W-:Y:S02]  /*34c0*/  FSETP.NEU.FTZ.AND P1, PT, |R37|, +INF , PT ;  /* 0x7f8000002500780b */ /* 0x000fe40003f3d200 */
[----:B------:R-:W-:-:S11]  /*34d0*/  FSETP.NEU.FTZ.AND P0, PT, |R0|, +INF , PT ;  /* 0x7f8000000000780b */ /* 0x000fd60003f1d200 */
[----:B------:R-:W-:Y:S05]  /*34e0*/  @!P1 BRA !P4, `(.L_x_61) ;  /* 0x0000000400349947 */ /* 0x000fea0006000000 */
[----:B------:R-:W-:-:S04]  /*34f0*/  LOP3.LUT P4, RZ, R0, 0x7fffffff, RZ, 0xc0, !PT ;  /* 0x7fffffff00ff7812 */ /* 0x000fc8000788c0ff */
[----:B------:R-:W-:-:S13]  /*3500*/  PLOP3.LUT P1, PT, P1, P4, PT, 0x2f, 0xf2 ;  /* 0x0000000000f2781c */ /* 0x000fda0000f28577 */
[----:B------:R-:W-:Y:S05]  /*3510*/  @P1 BRA `(.L_x_62) ;  /* 0x0000000400201947 */ /* 0x000fea0003800000 */
[----:B------:R-:W-:-:S04]  /*3520*/  LOP3.LUT P1, RZ, R37, 0x7fffffff, RZ, 0xc0, !PT ;  /* 0x7fffffff25ff7812 */ /* 0x000fc8000782c0ff */
[----:B------:R-:W-:-:S13]  /*3530*/  PLOP3.LUT P0, PT, P0, P1, PT, 0x2f, 0xf2 ;  /* 0x0000000000f2781c */ /* 0x000fda0000702577 */
[----:B------:R-:W-:Y:S05]  /*3540*/  @P0 BRA `(.L_x_63) ;  /* 0x0000000400080947 */ /* 0x000fea0003800000 */
[----:B------:R-:W-:-:S04]  /*3550*/  IADD3 R36, PT, PT, R39, -0x1, RZ ;  /* 0xffffffff27247810 */ /* 0x000fc80007ffe0ff */
[----:B------:R-:W-:Y:S01]  /*3560*/  ISETP.GE.AND P0, PT, R36, RZ, PT ;  /* 0x000000ff2400720c */ /* 0x000fe20003f06270 */
[----:B------:R-:W-:-:S05]  /*3570*/  VIADD R36, R34, 0xffffffff ;  /* 0xffffffff22247836 */ /* 0x000fca0000000000 */
[----:B------:R-:W-:-:S07]  /*3580*/  ISETP.GE.AND P1, PT, R36, RZ, PT ;  /* 0x000000ff2400720c */ /* 0x000fce0003f26270 */
[----:B------:R-:W-:Y:S01]  /*3590*/  @P0 MOV R36, RZ ;  /* 0x000000ff00240202 */ /* 0x000fe20000000f00 */
[----:B------:R-:W-:Y:S01]  /*35a0*/  @!P0 FFMA R0, R0, 1.84467440737095516160e+19, RZ ;  /* 0x5f80000000008823 */ /* 0x000fe200000000ff */
[----:B------:R-:W-:-:S04]  /*35b0*/  @!P0 MOV R36, 0xffffffc0 ;  /* 0xffffffc000248802 */ /* 0x000fc80000000f00 */
[----:B------:R-:W-:Y:S01]  /*35c0*/  @!P1 FFMA R37, R37, 1.84467440737095516160e+19, RZ ;  /* 0x5f80000025259823 */ /* 0x000fe200000000ff */
[----:B------:R-:W-:-:S07]  /*35d0*/  @!P1 VIADD R36, R36, 0x40 ;  /* 0x0000004024249836 */ /* 0x000fce0000000000 */
.L_x_59:
[----:B------:R-:W-:Y:S01]  /*35e0*/  LEA R38, R34, 0xc0800000, 0x17 ;  /* 0xc080000022267811 */ /* 0x000fe200078eb8ff */
[----:B------:R-:W-:Y:S01]  /*35f0*/  BSSY.RECONVERGENT B2, `(.L_x_64) ;  /* 0x0000036000027945 */ /* 0x000fe20003800200 */
[----:B------:R-:W-:Y:S02]  /*3600*/  IADD3 R39, PT, PT, R39, -0x7f, RZ ;  /* 0xffffff8127277810 */ /* 0x000fe40007ffe0ff */
[----:B------:R-:W-:-:S03]  /*3610*/  IADD3 R43, PT, PT, -R38, R37, RZ ;  /* 0x00000025262b7210 */ /* 0x000fc60007ffe1ff */
[----:B------:R-:W-:Y:S01]  /*3620*/  IMAD R0, R39, -0x800000, R0 ;  /* 0xff80000027007824 */ /* 0x000fe200078e0200 */
[----:B------:R-:W0:Y:S01]  /*3630*/  MUFU.RCP R38, R43 ;  /* 0x0000002b00267308 */ /* 0x000e220000001000 */
[----:B------:R-:W-:Y:S01]  /*3640*/  FADD.FTZ R41, -R43, -RZ ;  /* 0x800000ff2b297221 */ /* 0x000fe20000010100 */
[----:B------:R-:W-:-:S05]  /*3650*/  IADD3 R39, PT, PT, R39, 0x7f, -R34 ;  /* 0x0000007f27277810 */ /* 0x000fca0007ffe822 */
[----:B------:R-:W-:Y:S02]  /*3660*/  IMAD.IADD R39, R39, 0x1, R36 ;  /* 0x0000000127277824 */ /* 0x000fe400078e0224 */
[----:B0-----:R-:W-:-:S04]  /*3670*/  FFMA R37, R38, R41, 1 ;  /* 0x3f80000026257423 */ /* 0x001fc80000000029 */
[----:B------:R-:W-:-:S04]  /*3680*/  FFMA R37, R38, R37, R38 ;  /* 0x0000002526257223 */ /* 0x000fc80000000026 */
[----:B------:R-:W-:-:S04]  /*3690*/  FFMA R38, R0, R37, RZ ;  /* 0x0000002500267223 */ /* 0x000fc800000000ff */
[----:B------:R-:W-:-:S04]  /*36a0*/  FFMA R40, R41, R38, R0 ;  /* 0x0000002629287223 */ /* 0x000fc80000000000 */
[----:B------:R-:W-:-:S04]  /*36b0*/  FFMA R40, R37, R40, R38 ;  /* 0x0000002825287223 */ /* 0x000fc80000000026 */
[----:B------:R-:W-:-:S04]  /*36c0*/  FFMA R41, R41, R40, R0 ;  /* 0x0000002829297223 */ /* 0x000fc80000000000 */
[----:B------:R-:W-:-:S05]  /*36d0*/  FFMA R0, R37, R41, R40 ;  /* 0x0000002925007223 */ /* 0x000fca0000000028 */
[----:B------:R-:W-:-:S04]  /*36e0*/  SHF.R.U32.HI R34, RZ, 0x17, R0 ;  /* 0x00000017ff227819 */ /* 0x000fc80000011600 */
[----:B------:R-:W-:-:S04]  /*36f0*/  LOP3.LUT R34, R34, 0xff, RZ, 0xc0, !PT ;  /* 0x000000ff22227812 */ /* 0x000fc800078ec0ff */
[----:B------:R-:W-:-:S04]  /*3700*/  IADD3 R34, PT, PT, R34, R39, RZ ;  /* 0x0000002722227210 */ /* 0x000fc80007ffe0ff */
[----:B------:R-:W-:-:S04]  /*3710*/  IADD3 R36, PT, PT, R34, -0x1, RZ ;  /* 0xffffffff22247810 */ /* 0x000fc80007ffe0ff */
[----:B------:R-:W-:-:S13]  /*3720*/  ISETP.GE.U32.AND P0, PT, R36, 0xfe, PT ;  /* 0x000000fe2400780c */ /* 0x000fda0003f06070 */
[----:B------:R-:W-:Y:S05]  /*3730*/  @!P0 BRA `(.L_x_65) ;  /* 0x0000000000808947 */ /* 0x000fea0003800000 */
[----:B------:R-:W-:-:S13]  /*3740*/  ISETP.GT.AND P0, PT, R34, 0xfe, PT ;  /* 0x000000fe2200780c */ /* 0x000fda0003f04270 */
[----:B------:R-:W-:Y:S05]  /*3750*/  @P0 BRA `(.L_x_66) ;  /* 0x00000000006c0947 */ /* 0x000fea0003800000 */
[----:B------:R-:W-:-:S13]  /*3760*/  ISETP.GE.AND P0, PT, R34, 0x1, PT ;  /* 0x000000012200780c */ /* 0x000fda0003f06270 */
[----:B------:R-:W-:Y:S05]  /*3770*/  @P0 BRA `(.L_x_67) ;  /* 0x0000000000740947 */ /* 0x000fea0003800000 */
[----:B------:R-:W-:Y:S02]  /*3780*/  ISETP.GE.AND P0, PT, R34, -0x18, PT ;  /* 0xffffffe82200780c */ /* 0x000fe40003f06270 */
[----:B------:R-:W-:-:S11]  /*3790*/  LOP3.LUT R0, R0, 0x80000000, RZ, 0xc0, !PT ;  /* 0x8000000000007812 */ /* 0x000fd600078ec0ff */
[----:B------:R-:W-:Y:S05]  /*37a0*/  @!P0 BRA `(.L_x_67) ;  /* 0x0000000000688947 */ /* 0x000fea0003800000 */
[CCC-:B------:R-:W-:Y:S01]  /*37b0*/  FFMA.RZ R36, R37.reuse, R41.reuse, R40.reuse ;  /* 0x0000002925247223 */ /* 0x1c0fe2000000c028 */
[CCC-:B------:R-:W-:Y:S01]  /*37c0*/  FFMA.RP R38, R37.reuse, R41.reuse, R40.reuse ;  /* 0x0000002925267223 */ /* 0x1c0fe20000008028 */
[----:B------:R-:W-:Y:S01]  /*37d0*/  FFMA.RM R41, R37, R41, R40 ;  /* 0x0000002925297223 */ /* 0x000fe20000004028 */
[C---:B------:R-:W-:Y:S01]  /*37e0*/  VIADD R37, R34.reuse, 0x20 ;  /* 0x0000002022257836 */ /* 0x040fe20000000000 */
[----:B------:R-:W-:Y:S02]  /*37f0*/  ISETP.NE.AND P4, PT, R34, RZ, PT ;  /* 0x000000ff2200720c */ /* 0x000fe40003f85270 */
[----:B------:R-:W-:Y:S02]  /*3800*/  LOP3.LUT R36, R36, 0x7fffff, RZ, 0xc0, !PT ;  /* 0x007fffff24247812 */ /* 0x000fe400078ec0ff */
[----:B------:R-:W-:Y:S02]  /*3810*/  ISETP.NE.AND P1, PT, R34, RZ, PT ;  /* 0x000000ff2200720c */ /* 0x000fe40003f25270 */
[----:B------:R-:W-:-:S02]  /*3820*/  LOP3.LUT R36, R36, 0x800000, RZ, 0xfc, !PT ;  /* 0x0080000024247812 */ /* 0x000fc400078efcff */
[----:B------:R-:W-:Y:S02]  /*3830*/  IADD3 R34, PT, PT, -R34, RZ, RZ ;  /* 0x000000ff22227210 */ /* 0x000fe40007ffe1ff */
[----:B------:R-:W-:Y:S02]  /*3840*/  SHF.L.U32 R37, R36, R37, RZ ;  /* 0x0000002524257219 */ /* 0x000fe400000006ff */
[----:B------:R-:W-:Y:S02]  /*3850*/  FSETP.NEU.FTZ.AND P0, PT, R38, R41, PT ;  /* 0x000000292600720b */ /* 0x000fe40003f1d000 */
[----:B------:R-:W-:Y:S02]  /*3860*/  SEL R39, R34, RZ, P4 ;  /* 0x000000ff22277207 */ /* 0x000fe40002000000 */
[----:B------:R-:W-:Y:S02]  /*3870*/  ISETP.NE.AND P1, PT, R37, RZ, P1 ;  /* 0x000000ff2500720c */ /* 0x000fe40000f25270 */
[----:B------:R-:W-:-:S02]  /*3880*/  SHF.R.U32.HI R37, RZ, R39, R36 ;  /* 0x00000027ff257219 */ /* 0x000fc40000011624 */
[----:B------:R-:W-:Y:S02]  /*3890*/  PLOP3.LUT P0, PT, P0, P1, PT, 0xf8, 0x8f ;  /* 0x00000000008f781c */ /* 0x000fe40000703f70 */
[----:B------:R-:W-:Y:S02]  /*38a0*/  SHF.R.U32.HI R36, RZ, 0x1, R37 ;  /* 0x00000001ff247819 */ /* 0x000fe40000011625 */
[----:B------:R-:W-:-:S04]  /*38b0*/  SEL R39, RZ, 0x1, !P0 ;  /* 0x00000001ff277807 */ /* 0x000fc80004000000 */
[----:B------:R-:W-:-:S04]  /*38c0*/  LOP3.LUT R34, R39, 0x1, R36, 0xf8, !PT ;  /* 0x0000000127227812 */ /* 0x000fc800078ef824 */
[----:B------:R-:W-:-:S04]  /*38d0*/  LOP3.LUT R37, R34, R37, RZ, 0xc0, !PT ;  /* 0x0000002522257212 */ /* 0x000fc800078ec0ff */
[----:B------:R-:W-:-:S04]  /*38e0*/  IADD3 R37, PT, PT, R36, R37, RZ ;  /* 0x0000002524257210 */ /* 0x000fc80007ffe0ff */
[----:B------:R-:W-:Y:S01]  /*38f0*/  LOP3.LUT R0, R37, R0, RZ, 0xfc, !PT ;  /* 0x0000000025007212 */ /* 0x000fe200078efcff */
[----:B------:R-:W-:Y:S06]  /*3900*/  BRA `(.L_x_67) ;  /* 0x0000000000107947 */ /* 0x000fec0003800000 */
.L_x_66:
[----:B------:R-:W-:-:S04]  /*3910*/  LOP3.LUT R0, R0, 0x80000000, RZ, 0xc0, !PT ;  /* 0x8000000000007812 */ /* 0x000fc800078ec0ff */
[----:B------:R-:W-:Y:S01]  /*3920*/  LOP3.LUT R0, R0, 0x7f800000, RZ, 0xfc, !PT ;  /* 0x7f80000000007812 */ /* 0x000fe200078efcff */
[----:B------:R-:W-:Y:S06]  /*3930*/  BRA `(.L_x_67) ;  /* 0x0000000000047947 */ /* 0x000fec0003800000 */
.L_x_65:
[----:B------:R-:W-:-:S07]  /*3940*/  IMAD R0, R39, 0x800000, R0 ;  /* 0x0080000027007824 */ /* 0x000fce00078e0200 */
.L_x_67:
[----:B------:R-:W-:Y:S05]  /*3950*/  BSYNC.RECONVERGENT B2 ;  /* 0x0000000000027941 */ /* 0x000fea0003800200 */
.L_x_64:
[----:B------:R-:W-:Y:S05]  /*3960*/  BRA `(.L_x_68) ;  /* 0x0000000000207947 */ /* 0x000fea0003800000 */
.L_x_63:
[----:B------:R-:W-:-:S04]  /*3970*/  LOP3.LUT R0, R37, 0x80000000, R0, 0x48, !PT ;  /* 0x8000000025007812 */ /* 0x000fc800078e4800 */
[----:B------:R-:W-:Y:S01]  /*3980*/  LOP3.LUT R0, R0, 0x7f800000, RZ, 0xfc, !PT ;  /* 0x7f80000000007812 */ /* 0x000fe200078efcff */
[----:B------:R-:W-:Y:S06]  /*3990*/  BRA `(.L_x_68) ;  /* 0x0000000000147947 */ /* 0x000fec0003800000 */
.L_x_62:
[----:B------:R-:W-:Y:S01]  /*39a0*/  LOP3.LUT R0, R37, 0x80000000, R0, 0x48, !PT ;  /* 0x8000000025007812 */ /* 0x000fe200078e4800 */
[----:B------:R-:W-:Y:S06]  /*39b0*/  BRA `(.L_x_68) ;  /* 0x00000000000c7947 */ /* 0x000fec0003800000 */
.L_x_61:
[----:B------:R-:W0:Y:S01]  /*39c0*/  MUFU.RSQ R0, -QNAN ;  /* 0xffc0000000007908 */ /* 0x000e220000001400 */
[----:B------:R-:W-:Y:S05]  /*39d0*/  BRA `(.L_x_68) ;  /* 0x0000000000047947 */ /* 0x000fea0003800000 */
.L_x_60:
[----:B------:R-:W-:-:S07]  /*39e0*/  FADD.FTZ R0, R0, R37 ;  /* 0x0000002500007221 */ /* 0x000fce0000010000 */
.L_x_68:
[----:B------:R-:W-:Y:S05]  /*39f0*/  BSYNC.RECONVERGENT B1 ;  /* 0x0000000000017941 */ /* 0x000fea0003800200 */
.L_x_58:
[----:B------:R-:W-:Y:S01]  /*3a00*/  HFMA2 R37, -RZ, RZ, 0, 0 ;  /* 0x00000000ff257431 */ /* 0x000fe200000001ff */
[----:B------:R-:W-:-:S04]  /*3a10*/  MOV R36, R2 ;  /* 0x0000000200247202 */ /* 0x000fc80000000f00 */
[----:B0-----:R-:W-:Y:S05]  /*3a20*/  RET.REL.NODEC R36 `(_Z5forcePfS_S_S_S_S_S_S_S_S_fffffPiS0_iiiiifff) ;  /* 0xffffffc424747950 */ /* 0x001fea0003c3ffff */
.L_x_69:
[----:B------:R-:W-:-:S00]  /*3a30*/  BRA `(.L_x_69) ;  /* 0xfffffffc00fc7947 */ /* 0x000fc0000383ffff */
[----:B------:R-:W-:-:S00]  /*3a40*/  NOP ;  /* 0x0000000000007918 */ /* 0x000fc00000000000 */
        /* <DEDUP_REMOVED lines=11> */
.L_x_72:


//--------------------- .nv.shared.reserved.0     --------------------------
	.section	.nv.shared.reserved.0,"aw",@nobits
	.weak		__nv_reservedSMEM_offset_0_alias
	.size		__nv_reservedSMEM_offset_0_alias, 0, 64
	.other		__nv_reservedSMEM_offset_0_alias,@"STO_CUDA_RESERVED_SHARED STV_DEFAULT"
__nv_reservedSMEM_offset_0_alias:
	.zero		0
	.zero		64


//--------------------- .nv.constant0._Z5forcePfS_S_S_S_S_S_S_S_S_fffffPiS0_iiiiifff --------------------------
	.section	.nv.constant0._Z5forcePfS_S_S_S_S_S_S_S_S_fffffPiS0_iiiiifff,"a",@progbits
	.sectionflags	@""
	.align	4
.nv.constant0._Z5forcePfS_S_S_S_S_S_S_S_S_fffffPiS0_iiiiifff:
	.zero		1048


//--------------------- SYMBOLS --------------------------

	.type		.nv.reservedSmem.offset0,@object
	.size		.nv.reservedSmem.offset0,0x4
